//
// Generated by NVIDIA NVVM Compiler
//
// Compiler Build ID: CL-36424714
// Cuda compilation tools, release 13.0, V13.0.88
// Based on NVVM 20.0.0
//

.version 9.0
.target sm_100
.address_size 64

	// .globl	_Z15transposeKerneliPiS_
.extern .func  (.param .b32 func_retval0) vprintf
(
	.param .b64 vprintf_param_0,
	.param .b64 vprintf_param_1
)
;
.global .align 1 .b8 $str[34] = {98, 108, 111, 99, 107, 68, 105, 109, 46, 120, 32, 61, 32, 37, 100, 44, 32, 98, 108, 111, 99, 107, 68, 105, 109, 46, 121, 32, 61, 32, 37, 100, 10};
.global .align 1 .b8 $str$1[10] = {40, 37, 100, 44, 37, 100, 41, 44, 32};

.visible .entry _Z15transposeKerneliPiS_(
	.param .u32 _Z15transposeKerneliPiS__param_0,
	.param .u64 .ptr .align 1 _Z15transposeKerneliPiS__param_1,
	.param .u64 .ptr .align 1 _Z15transposeKerneliPiS__param_2
)
{
	.reg .pred 	%p<2>;
	.reg .b32 	%r<14>;
	.reg .b64 	%rd<9>;

	ld.param.u32 	%r3, [_Z15transposeKerneliPiS__param_0];
	ld.param.u64 	%rd1, [_Z15transposeKerneliPiS__param_1];
	ld.param.u64 	%rd2, [_Z15transposeKerneliPiS__param_2];
	mov.u32 	%r4, %ctaid.y;
	mov.u32 	%r5, %ntid.y;
	mov.u32 	%r6, %tid.y;
	mad.lo.s32 	%r1, %r4, %r5, %r6;
	mov.u32 	%r7, %ctaid.x;
	mov.u32 	%r8, %ntid.x;
	mov.u32 	%r9, %tid.x;
	mad.lo.s32 	%r2, %r7, %r8, %r9;
	max.s32 	%r10, %r1, %r2;
	setp.ge.s32 	%p1, %r10, %r3;
	@%p1 bra 	$L__BB0_2;
	cvta.to.global.u64 	%rd3, %rd1;
	cvta.to.global.u64 	%rd4, %rd2;
	mad.lo.s32 	%r11, %r1, %r3, %r2;
	mul.wide.s32 	%rd5, %r11, 4;
	add.s64 	%rd6, %rd3, %rd5;
	ld.global.u32 	%r12, [%rd6];
	mad.lo.s32 	%r13, %r2, %r3, %r1;
	mul.wide.s32 	%rd7, %r13, 4;
	add.s64 	%rd8, %rd4, %rd7;
	st.global.u32 	[%rd8], %r12;
$L__BB0_2:
	ret;

}
	// .globl	_Z21coalescedOneDimKerneliPiS_S_
.visible .entry _Z21coalescedOneDimKerneliPiS_S_(
	.param .u32 _Z21coalescedOneDimKerneliPiS_S__param_0,
	.param .u64 .ptr .align 1 _Z21coalescedOneDimKerneliPiS_S__param_1,
	.param .u64 .ptr .align 1 _Z21coalescedOneDimKerneliPiS_S__param_2,
	.param .u64 .ptr .align 1 _Z21coalescedOneDimKerneliPiS_S__param_3
)
{
	.local .align 8 .b8 	__local_depot1[8];
	.reg .b64 	%SP;
	.reg .b64 	%SPL;
	.reg .pred 	%p<11>;
	.reg .b16 	%rs<6>;
	.reg .b32 	%r<158>;
	.reg .b64 	%rd<54>;

	mov.u64 	%SPL, __local_depot1;
	cvta.local.u64 	%SP, %SPL;
	ld.param.u32 	%r57, [_Z21coalescedOneDimKerneliPiS_S__param_0];
	ld.param.u64 	%rd5, [_Z21coalescedOneDimKerneliPiS_S__param_1];
	ld.param.u64 	%rd6, [_Z21coalescedOneDimKerneliPiS_S__param_2];
	ld.param.u64 	%rd4, [_Z21coalescedOneDimKerneliPiS_S__param_3];
	cvta.to.global.u64 	%rd1, %rd6;
	cvta.to.global.u64 	%rd2, %rd5;
	mov.u32 	%r58, %ctaid.x;
	mov.u32 	%r1, %ntid.x;
	mov.u32 	%r59, %tid.x;
	cvt.u16.u32 	%rs1, %r59;
	cvt.u16.u32 	%rs2, %r1;
	div.u16 	%rs3, %rs1, %rs2;
	cvt.u32.u16 	%r60, %rs3;
	mad.lo.s32 	%r2, %r58, %r1, %r60;
	mov.u32 	%r61, %ctaid.y;
	mov.u32 	%r3, %ntid.y;
	mul.lo.s32 	%r4, %r61, %r3;
	cvt.u16.u32 	%rs4, %r3;
	rem.u16 	%rs5, %rs1, %rs4;
	cvt.u32.u16 	%r5, %rs5;
	add.s32 	%r62, %r4, %r5;
	or.b32  	%r63, %r2, %r62;
	setp.ne.s32 	%p1, %r63, 0;
	@%p1 bra 	$L__BB1_2;
	add.u64 	%rd7, %SP, 0;
	add.u64 	%rd8, %SPL, 0;
	st.local.v2.u32 	[%rd8], {%r1, %r3};
	mov.u64 	%rd9, $str;
	cvta.global.u64 	%rd10, %rd9;
	{ // callseq 0, 0
	.param .b64 param0;
	st.param.b64 	[param0], %rd10;
	.param .b64 param1;
	st.param.b64 	[param1], %rd7;
	.param .b32 retval0;
	call.uni (retval0), 
	vprintf, 
	(
	param0, 
	param1
	);
	ld.param.b32 	%r64, [retval0];
	} // callseq 0
	mov.b32 	%r66, 0;
	st.local.v2.u32 	[%rd8], {%r66, %r66};
	mov.u64 	%rd11, $str$1;
	cvta.global.u64 	%rd12, %rd11;
	{ // callseq 1, 0
	.param .b64 param0;
	st.param.b64 	[param0], %rd12;
	.param .b64 param1;
	st.param.b64 	[param1], %rd7;
	.param .b32 retval0;
	call.uni (retval0), 
	vprintf, 
	(
	param0, 
	param1
	);
	ld.param.b32 	%r67, [retval0];
	} // callseq 1
$L__BB1_2:
	max.s32 	%r69, %r2, %r62;
	setp.ge.s32 	%p2, %r69, %r57;
	@%p2 bra 	$L__BB1_15;
	mul.lo.s32 	%r7, %r2, %r57;
	and.b32  	%r8, %r57, 7;
	setp.lt.u32 	%p3, %r57, 8;
	mov.b32 	%r152, 0;
	mov.u32 	%r157, %r152;
	@%p3 bra 	$L__BB1_6;
	and.b32  	%r152, %r57, 2147483640;
	neg.s32 	%r146, %r152;
	add.s32 	%r73, %r57, %r4;
	add.s32 	%r145, %r73, %r5;
	shl.b32 	%r12, %r57, 3;
	shl.b32 	%r74, %r57, 1;
	add.s32 	%r75, %r4, %r74;
	add.s32 	%r144, %r75, %r5;
	mad.lo.s32 	%r76, %r57, 3, %r4;
	add.s32 	%r143, %r76, %r5;
	shl.b32 	%r77, %r57, 2;
	add.s32 	%r78, %r4, %r77;
	add.s32 	%r142, %r78, %r5;
	mad.lo.s32 	%r79, %r57, 5, %r4;
	add.s32 	%r141, %r79, %r5;
	mad.lo.s32 	%r80, %r57, 6, %r4;
	add.s32 	%r140, %r80, %r5;
	mad.lo.s32 	%r81, %r57, 7, %r4;
	add.s32 	%r139, %r81, %r5;
	add.s64 	%rd3, %rd2, 16;
	mov.b32 	%r157, 0;
	mov.u32 	%r137, %r7;
	mov.u32 	%r138, %r62;
$L__BB1_5:
	.pragma "nounroll";
	mul.wide.s32 	%rd13, %r137, 4;
	add.s64 	%rd14, %rd3, %rd13;
	ld.global.u32 	%r82, [%rd14+-16];
	mul.wide.u32 	%rd15, %r138, 4;
	add.s64 	%rd16, %rd1, %rd15;
	ld.global.u32 	%r83, [%rd16];
	mad.lo.s32 	%r84, %r83, %r82, %r157;
	ld.global.u32 	%r85, [%rd14+-12];
	mul.wide.u32 	%rd17, %r145, 4;
	add.s64 	%rd18, %rd1, %rd17;
	ld.global.u32 	%r86, [%rd18];
	mad.lo.s32 	%r87, %r86, %r85, %r84;
	ld.global.u32 	%r88, [%rd14+-8];
	mul.wide.u32 	%rd19, %r144, 4;
	add.s64 	%rd20, %rd1, %rd19;
	ld.global.u32 	%r89, [%rd20];
	mad.lo.s32 	%r90, %r89, %r88, %r87;
	ld.global.u32 	%r91, [%rd14+-4];
	mul.wide.u32 	%rd21, %r143, 4;
	add.s64 	%rd22, %rd1, %rd21;
	ld.global.u32 	%r92, [%rd22];
	mad.lo.s32 	%r93, %r92, %r91, %r90;
	ld.global.u32 	%r94, [%rd14];
	mul.wide.u32 	%rd23, %r142, 4;
	add.s64 	%rd24, %rd1, %rd23;
	ld.global.u32 	%r95, [%rd24];
	mad.lo.s32 	%r96, %r95, %r94, %r93;
	ld.global.u32 	%r97, [%rd14+4];
	mul.wide.u32 	%rd25, %r141, 4;
	add.s64 	%rd26, %rd1, %rd25;
	ld.global.u32 	%r98, [%rd26];
	mad.lo.s32 	%r99, %r98, %r97, %r96;
	ld.global.u32 	%r100, [%rd14+8];
	mul.wide.u32 	%rd27, %r140, 4;
	add.s64 	%rd28, %rd1, %rd27;
	ld.global.u32 	%r101, [%rd28];
	mad.lo.s32 	%r102, %r101, %r100, %r99;
	ld.global.u32 	%r103, [%rd14+12];
	mul.wide.u32 	%rd29, %r139, 4;
	add.s64 	%rd30, %rd1, %rd29;
	ld.global.u32 	%r104, [%rd30];
	mad.lo.s32 	%r157, %r104, %r103, %r102;
	add.s32 	%r146, %r146, 8;
	add.s32 	%r145, %r145, %r12;
	add.s32 	%r144, %r144, %r12;
	add.s32 	%r143, %r143, %r12;
	add.s32 	%r142, %r142, %r12;
	add.s32 	%r141, %r141, %r12;
	add.s32 	%r140, %r140, %r12;
	add.s32 	%r139, %r139, %r12;
	add.s32 	%r138, %r138, %r12;
	add.s32 	%r137, %r137, 8;
	setp.ne.s32 	%p4, %r146, 0;
	@%p4 bra 	$L__BB1_5;
$L__BB1_6:
	setp.eq.s32 	%p5, %r8, 0;
	@%p5 bra 	$L__BB1_14;
	and.b32  	%r44, %r57, 3;
	setp.lt.u32 	%p6, %r8, 4;
	@%p6 bra 	$L__BB1_9;
	add.s32 	%r106, %r152, %r7;
	mul.wide.s32 	%rd31, %r106, 4;
	add.s64 	%rd32, %rd2, %rd31;
	ld.global.u32 	%r107, [%rd32];
	mad.lo.s32 	%r108, %r152, %r57, %r62;
	mul.wide.u32 	%rd33, %r108, 4;
	add.s64 	%rd34, %rd1, %rd33;
	ld.global.u32 	%r109, [%rd34];
	mad.lo.s32 	%r110, %r109, %r107, %r157;
	ld.global.u32 	%r111, [%rd32+4];
	add.s32 	%r112, %r108, %r57;
	mul.wide.u32 	%rd35, %r112, 4;
	add.s64 	%rd36, %rd1, %rd35;
	ld.global.u32 	%r113, [%rd36];
	mad.lo.s32 	%r114, %r113, %r111, %r110;
	ld.global.u32 	%r115, [%rd32+8];
	add.s32 	%r116, %r112, %r57;
	mul.wide.u32 	%rd37, %r116, 4;
	add.s64 	%rd38, %rd1, %rd37;
	ld.global.u32 	%r117, [%rd38];
	mad.lo.s32 	%r118, %r117, %r115, %r114;
	ld.global.u32 	%r119, [%rd32+12];
	add.s32 	%r120, %r116, %r57;
	mul.wide.u32 	%rd39, %r120, 4;
	add.s64 	%rd40, %rd1, %rd39;
	ld.global.u32 	%r121, [%rd40];
	mad.lo.s32 	%r157, %r121, %r119, %r118;
	add.s32 	%r152, %r152, 4;
$L__BB1_9:
	setp.eq.s32 	%p7, %r44, 0;
	@%p7 bra 	$L__BB1_14;
	setp.eq.s32 	%p8, %r44, 1;
	@%p8 bra 	$L__BB1_12;
	add.s32 	%r123, %r152, %r7;
	mul.wide.s32 	%rd41, %r123, 4;
	add.s64 	%rd42, %rd2, %rd41;
	ld.global.u32 	%r124, [%rd42];
	mad.lo.s32 	%r125, %r152, %r57, %r62;
	mul.wide.u32 	%rd43, %r125, 4;
	add.s64 	%rd44, %rd1, %rd43;
	ld.global.u32 	%r126, [%rd44];
	mad.lo.s32 	%r127, %r126, %r124, %r157;
	ld.global.u32 	%r128, [%rd42+4];
	add.s32 	%r129, %r125, %r57;
	mul.wide.u32 	%rd45, %r129, 4;
	add.s64 	%rd46, %rd1, %rd45;
	ld.global.u32 	%r130, [%rd46];
	mad.lo.s32 	%r157, %r130, %r128, %r127;
	add.s32 	%r152, %r152, 2;
$L__BB1_12:
	and.b32  	%r131, %r57, 1;
	setp.eq.b32 	%p9, %r131, 1;
	not.pred 	%p10, %p9;
	@%p10 bra 	$L__BB1_14;
	add.s32 	%r132, %r152, %r7;
	mul.wide.s32 	%rd47, %r132, 4;
	add.s64 	%rd48, %rd2, %rd47;
	ld.global.u32 	%r133, [%rd48];
	mad.lo.s32 	%r134, %r152, %r57, %r62;
	mul.wide.u32 	%rd49, %r134, 4;
	add.s64 	%rd50, %rd1, %rd49;
	ld.global.u32 	%r135, [%rd50];
	mad.lo.s32 	%r157, %r135, %r133, %r157;
$L__BB1_14:
	add.s32 	%r136, %r7, %r62;
	cvta.to.global.u64 	%rd51, %rd4;
	mul.wide.s32 	%rd52, %r136, 4;
	add.s64 	%rd53, %rd51, %rd52;
	st.global.u32 	[%rd53], %r157;
$L__BB1_15:
	ret;

}
	// .globl	_Z17transOneDimKerneliPiS_S_
.visible .entry _Z17transOneDimKerneliPiS_S_(
	.param .u32 _Z17transOneDimKerneliPiS_S__param_0,
	.param .u64 .ptr .align 1 _Z17transOneDimKerneliPiS_S__param_1,
	.param .u64 .ptr .align 1 _Z17transOneDimKerneliPiS_S__param_2,
	.param .u64 .ptr .align 1 _Z17transOneDimKerneliPiS_S__param_3
)
{
	.reg .pred 	%p<10>;
	.reg .b32 	%r<156>;
	.reg .b64 	%rd<43>;

	ld.param.u32 	%r38, [_Z17transOneDimKerneliPiS_S__param_0];
	ld.param.u64 	%rd11, [_Z17transOneDimKerneliPiS_S__param_1];
	ld.param.u64 	%rd12, [_Z17transOneDimKerneliPiS_S__param_2];
	ld.param.u64 	%rd10, [_Z17transOneDimKerneliPiS_S__param_3];
	cvta.to.global.u64 	%rd1, %rd12;
	cvta.to.global.u64 	%rd2, %rd11;
	mov.u32 	%r39, %ctaid.y;
	mov.u32 	%r40, %ntid.y;
	mov.u32 	%r41, %tid.y;
	mad.lo.s32 	%r1, %r39, %r40, %r41;
	mov.u32 	%r42, %ctaid.x;
	mov.u32 	%r43, %ntid.x;
	mov.u32 	%r44, %tid.x;
	mad.lo.s32 	%r2, %r42, %r43, %r44;
	max.s32 	%r45, %r1, %r2;
	setp.ge.s32 	%p1, %r45, %r38;
	@%p1 bra 	$L__BB2_14;
	mul.lo.s32 	%r3, %r1, %r38;
	mul.lo.s32 	%r4, %r2, %r38;
	and.b32  	%r5, %r38, 15;
	setp.lt.u32 	%p2, %r38, 16;
	mov.b32 	%r147, 0;
	mov.u32 	%r155, %r147;
	@%p2 bra 	$L__BB2_4;
	and.b32  	%r147, %r38, 2147483632;
	neg.s32 	%r141, %r147;
	mul.wide.u32 	%rd13, %r3, 4;
	add.s64 	%rd14, %rd13, %rd2;
	add.s64 	%rd41, %rd14, 32;
	add.s64 	%rd4, %rd1, 32;
	mov.b32 	%r155, 0;
	mov.u32 	%r140, %r4;
$L__BB2_3:
	.pragma "nounroll";
	mul.wide.s32 	%rd15, %r140, 4;
	add.s64 	%rd16, %rd4, %rd15;
	ld.global.u32 	%r49, [%rd41+-32];
	ld.global.u32 	%r50, [%rd16+-32];
	mad.lo.s32 	%r51, %r50, %r49, %r155;
	ld.global.u32 	%r52, [%rd41+-28];
	ld.global.u32 	%r53, [%rd16+-28];
	mad.lo.s32 	%r54, %r53, %r52, %r51;
	ld.global.u32 	%r55, [%rd41+-24];
	ld.global.u32 	%r56, [%rd16+-24];
	mad.lo.s32 	%r57, %r56, %r55, %r54;
	ld.global.u32 	%r58, [%rd41+-20];
	ld.global.u32 	%r59, [%rd16+-20];
	mad.lo.s32 	%r60, %r59, %r58, %r57;
	ld.global.u32 	%r61, [%rd41+-16];
	ld.global.u32 	%r62, [%rd16+-16];
	mad.lo.s32 	%r63, %r62, %r61, %r60;
	ld.global.u32 	%r64, [%rd41+-12];
	ld.global.u32 	%r65, [%rd16+-12];
	mad.lo.s32 	%r66, %r65, %r64, %r63;
	ld.global.u32 	%r67, [%rd41+-8];
	ld.global.u32 	%r68, [%rd16+-8];
	mad.lo.s32 	%r69, %r68, %r67, %r66;
	ld.global.u32 	%r70, [%rd41+-4];
	ld.global.u32 	%r71, [%rd16+-4];
	mad.lo.s32 	%r72, %r71, %r70, %r69;
	ld.global.u32 	%r73, [%rd41];
	ld.global.u32 	%r74, [%rd16];
	mad.lo.s32 	%r75, %r74, %r73, %r72;
	ld.global.u32 	%r76, [%rd41+4];
	ld.global.u32 	%r77, [%rd16+4];
	mad.lo.s32 	%r78, %r77, %r76, %r75;
	ld.global.u32 	%r79, [%rd41+8];
	ld.global.u32 	%r80, [%rd16+8];
	mad.lo.s32 	%r81, %r80, %r79, %r78;
	ld.global.u32 	%r82, [%rd41+12];
	ld.global.u32 	%r83, [%rd16+12];
	mad.lo.s32 	%r84, %r83, %r82, %r81;
	ld.global.u32 	%r85, [%rd41+16];
	ld.global.u32 	%r86, [%rd16+16];
	mad.lo.s32 	%r87, %r86, %r85, %r84;
	ld.global.u32 	%r88, [%rd41+20];
	ld.global.u32 	%r89, [%rd16+20];
	mad.lo.s32 	%r90, %r89, %r88, %r87;
	ld.global.u32 	%r91, [%rd41+24];
	ld.global.u32 	%r92, [%rd16+24];
	mad.lo.s32 	%r93, %r92, %r91, %r90;
	ld.global.u32 	%r94, [%rd41+28];
	ld.global.u32 	%r95, [%rd16+28];
	mad.lo.s32 	%r155, %r95, %r94, %r93;
	add.s32 	%r141, %r141, 16;
	add.s64 	%rd41, %rd41, 64;
	add.s32 	%r140, %r140, 16;
	setp.ne.s32 	%p3, %r141, 0;
	@%p3 bra 	$L__BB2_3;
$L__BB2_4:
	setp.eq.s32 	%p4, %r5, 0;
	@%p4 bra 	$L__BB2_13;
	and.b32  	%r17, %r38, 7;
	setp.lt.u32 	%p5, %r5, 8;
	@%p5 bra 	$L__BB2_7;
	add.s32 	%r97, %r147, %r3;
	mul.wide.u32 	%rd17, %r97, 4;
	add.s64 	%rd18, %rd2, %rd17;
	ld.global.u32 	%r98, [%rd18];
	add.s32 	%r99, %r147, %r4;
	mul.wide.s32 	%rd19, %r99, 4;
	add.s64 	%rd20, %rd1, %rd19;
	ld.global.u32 	%r100, [%rd20];
	mad.lo.s32 	%r101, %r100, %r98, %r155;
	cvt.u64.u32 	%rd21, %r3;
	cvt.u64.u32 	%rd22, %r147;
	add.s64 	%rd23, %rd22, %rd21;
	shl.b64 	%rd24, %rd23, 2;
	add.s64 	%rd25, %rd2, %rd24;
	ld.global.u32 	%r102, [%rd25+4];
	ld.global.u32 	%r103, [%rd20+4];
	mad.lo.s32 	%r104, %r103, %r102, %r101;
	ld.global.u32 	%r105, [%rd25+8];
	ld.global.u32 	%r106, [%rd20+8];
	mad.lo.s32 	%r107, %r106, %r105, %r104;
	ld.global.u32 	%r108, [%rd25+12];
	ld.global.u32 	%r109, [%rd20+12];
	mad.lo.s32 	%r110, %r109, %r108, %r107;
	ld.global.u32 	%r111, [%rd25+16];
	ld.global.u32 	%r112, [%rd20+16];
	mad.lo.s32 	%r113, %r112, %r111, %r110;
	ld.global.u32 	%r114, [%rd25+20];
	ld.global.u32 	%r115, [%rd20+20];
	mad.lo.s32 	%r116, %r115, %r114, %r113;
	ld.global.u32 	%r117, [%rd25+24];
	ld.global.u32 	%r118, [%rd20+24];
	mad.lo.s32 	%r119, %r118, %r117, %r116;
	ld.global.u32 	%r120, [%rd25+28];
	ld.global.u32 	%r121, [%rd20+28];
	mad.lo.s32 	%r155, %r121, %r120, %r119;
	add.s32 	%r147, %r147, 8;
$L__BB2_7:
	setp.eq.s32 	%p6, %r17, 0;
	@%p6 bra 	$L__BB2_13;
	and.b32  	%r23, %r38, 3;
	setp.lt.u32 	%p7, %r17, 4;
	@%p7 bra 	$L__BB2_10;
	add.s32 	%r123, %r147, %r3;
	mul.wide.u32 	%rd26, %r123, 4;
	add.s64 	%rd27, %rd2, %rd26;
	ld.global.u32 	%r124, [%rd27];
	add.s32 	%r125, %r147, %r4;
	mul.wide.s32 	%rd28, %r125, 4;
	add.s64 	%rd29, %rd1, %rd28;
	ld.global.u32 	%r126, [%rd29];
	mad.lo.s32 	%r127, %r126, %r124, %r155;
	cvt.u64.u32 	%rd30, %r3;
	cvt.u64.u32 	%rd31, %r147;
	add.s64 	%rd32, %rd31, %rd30;
	shl.b64 	%rd33, %rd32, 2;
	add.s64 	%rd34, %rd2, %rd33;
	ld.global.u32 	%r128, [%rd34+4];
	ld.global.u32 	%r129, [%rd29+4];
	mad.lo.s32 	%r130, %r129, %r128, %r127;
	ld.global.u32 	%r131, [%rd34+8];
	ld.global.u32 	%r132, [%rd29+8];
	mad.lo.s32 	%r133, %r132, %r131, %r130;
	ld.global.u32 	%r134, [%rd34+12];
	ld.global.u32 	%r135, [%rd29+12];
	mad.lo.s32 	%r155, %r135, %r134, %r133;
	add.s32 	%r147, %r147, 4;
$L__BB2_10:
	setp.eq.s32 	%p8, %r23, 0;
	@%p8 bra 	$L__BB2_13;
	add.s32 	%r153, %r147, %r4;
	add.s32 	%r136, %r147, %r3;
	mul.wide.u32 	%rd35, %r136, 4;
	add.s64 	%rd42, %rd2, %rd35;
	neg.s32 	%r152, %r23;
$L__BB2_12:
	.pragma "nounroll";
	mul.wide.s32 	%rd36, %r153, 4;
	add.s64 	%rd37, %rd1, %rd36;
	ld.global.u32 	%r137, [%rd42];
	ld.global.u32 	%r138, [%rd37];
	mad.lo.s32 	%r155, %r138, %r137, %r155;
	add.s32 	%r153, %r153, 1;
	add.s64 	%rd42, %rd42, 4;
	add.s32 	%r152, %r152, 1;
	setp.ne.s32 	%p9, %r152, 0;
	@%p9 bra 	$L__BB2_12;
$L__BB2_13:
	add.s32 	%r139, %r3, %r2;
	cvta.to.global.u64 	%rd38, %rd10;
	mul.wide.s32 	%rd39, %r139, 4;
	add.s64 	%rd40, %rd38, %rd39;
	st.global.u32 	[%rd40], %r155;
$L__BB2_14:
	ret;

}
	// .globl	_Z17naiveOneDimKerneliPiS_S_
.visible .entry _Z17naiveOneDimKerneliPiS_S_(
	.param .u32 _Z17naiveOneDimKerneliPiS_S__param_0,
	.param .u64 .ptr .align 1 _Z17naiveOneDimKerneliPiS_S__param_1,
	.param .u64 .ptr .align 1 _Z17naiveOneDimKerneliPiS_S__param_2,
	.param .u64 .ptr .align 1 _Z17naiveOneDimKerneliPiS_S__param_3
)
{
	.reg .pred 	%p<10>;
	.reg .b32 	%r<105>;
	.reg .b64 	%rd<67>;

	ld.param.u32 	%r30, [_Z17naiveOneDimKerneliPiS_S__param_0];
	ld.param.u64 	%rd14, [_Z17naiveOneDimKerneliPiS_S__param_1];
	ld.param.u64 	%rd15, [_Z17naiveOneDimKerneliPiS_S__param_2];
	cvta.to.global.u64 	%rd1, %rd15;
	cvta.to.global.u64 	%rd2, %rd14;
	mov.u32 	%r31, %ctaid.y;
	mov.u32 	%r32, %ntid.y;
	mov.u32 	%r33, %tid.y;
	mad.lo.s32 	%r1, %r31, %r32, %r33;
	mov.u32 	%r34, %ctaid.x;
	mov.u32 	%r35, %ntid.x;
	mov.u32 	%r36, %tid.x;
	mad.lo.s32 	%r2, %r34, %r35, %r36;
	max.s32 	%r37, %r1, %r2;
	setp.ge.s32 	%p1, %r37, %r30;
	@%p1 bra 	$L__BB3_13;
	mul.lo.s32 	%r3, %r1, %r30;
	and.b32  	%r4, %r30, 7;
	setp.lt.u32 	%p2, %r30, 8;
	mov.b32 	%r99, 0;
	mov.u32 	%r104, %r99;
	@%p2 bra 	$L__BB3_4;
	and.b32  	%r99, %r30, 2147483640;
	neg.s32 	%r93, %r99;
	mul.wide.s32 	%rd16, %r30, 4;
	add.s64 	%rd3, %rd1, %rd16;
	shl.b32 	%r7, %r30, 3;
	mul.wide.s32 	%rd17, %r30, 8;
	add.s64 	%rd4, %rd1, %rd17;
	mul.wide.s32 	%rd18, %r30, 12;
	add.s64 	%rd5, %rd1, %rd18;
	mul.wide.s32 	%rd19, %r30, 16;
	add.s64 	%rd6, %rd1, %rd19;
	mul.wide.s32 	%rd20, %r30, 20;
	add.s64 	%rd7, %rd1, %rd20;
	mul.wide.s32 	%rd21, %r30, 24;
	add.s64 	%rd8, %rd1, %rd21;
	mul.wide.s32 	%rd22, %r30, 28;
	add.s64 	%rd9, %rd1, %rd22;
	mul.wide.u32 	%rd23, %r3, 4;
	add.s64 	%rd24, %rd23, %rd2;
	add.s64 	%rd66, %rd24, 16;
	mov.b32 	%r104, 0;
	mov.u32 	%r92, %r2;
$L__BB3_3:
	.pragma "nounroll";
	mul.wide.s32 	%rd25, %r92, 4;
	add.s64 	%rd26, %rd3, %rd25;
	add.s64 	%rd27, %rd4, %rd25;
	add.s64 	%rd28, %rd5, %rd25;
	add.s64 	%rd29, %rd6, %rd25;
	add.s64 	%rd30, %rd7, %rd25;
	add.s64 	%rd31, %rd8, %rd25;
	add.s64 	%rd32, %rd9, %rd25;
	add.s64 	%rd33, %rd1, %rd25;
	ld.global.u32 	%r41, [%rd66+-16];
	ld.global.u32 	%r42, [%rd33];
	mad.lo.s32 	%r43, %r42, %r41, %r104;
	ld.global.u32 	%r44, [%rd66+-12];
	ld.global.u32 	%r45, [%rd26];
	mad.lo.s32 	%r46, %r45, %r44, %r43;
	ld.global.u32 	%r47, [%rd66+-8];
	ld.global.u32 	%r48, [%rd27];
	mad.lo.s32 	%r49, %r48, %r47, %r46;
	ld.global.u32 	%r50, [%rd66+-4];
	ld.global.u32 	%r51, [%rd28];
	mad.lo.s32 	%r52, %r51, %r50, %r49;
	ld.global.u32 	%r53, [%rd66];
	ld.global.u32 	%r54, [%rd29];
	mad.lo.s32 	%r55, %r54, %r53, %r52;
	ld.global.u32 	%r56, [%rd66+4];
	ld.global.u32 	%r57, [%rd30];
	mad.lo.s32 	%r58, %r57, %r56, %r55;
	ld.global.u32 	%r59, [%rd66+8];
	ld.global.u32 	%r60, [%rd31];
	mad.lo.s32 	%r61, %r60, %r59, %r58;
	ld.global.u32 	%r62, [%rd66+12];
	ld.global.u32 	%r63, [%rd32];
	mad.lo.s32 	%r104, %r63, %r62, %r61;
	add.s32 	%r93, %r93, 8;
	add.s32 	%r92, %r92, %r7;
	add.s64 	%rd66, %rd66, 32;
	setp.ne.s32 	%p3, %r93, 0;
	@%p3 bra 	$L__BB3_3;
$L__BB3_4:
	setp.eq.s32 	%p4, %r4, 0;
	@%p4 bra 	$L__BB3_12;
	and.b32  	%r17, %r30, 3;
	setp.lt.u32 	%p5, %r4, 4;
	@%p5 bra 	$L__BB3_7;
	add.s32 	%r65, %r99, %r3;
	mul.wide.u32 	%rd34, %r65, 4;
	add.s64 	%rd35, %rd2, %rd34;
	ld.global.u32 	%r66, [%rd35];
	mad.lo.s32 	%r67, %r99, %r30, %r2;
	mul.wide.s32 	%rd36, %r67, 4;
	add.s64 	%rd37, %rd1, %rd36;
	ld.global.u32 	%r68, [%rd37];
	mad.lo.s32 	%r69, %r68, %r66, %r104;
	cvt.u64.u32 	%rd38, %r3;
	cvt.u64.u32 	%rd39, %r99;
	add.s64 	%rd40, %rd39, %rd38;
	shl.b64 	%rd41, %rd40, 2;
	add.s64 	%rd42, %rd2, %rd41;
	ld.global.u32 	%r70, [%rd42+4];
	mul.wide.s32 	%rd43, %r30, 4;
	add.s64 	%rd44, %rd37, %rd43;
	ld.global.u32 	%r71, [%rd44];
	mad.lo.s32 	%r72, %r71, %r70, %r69;
	ld.global.u32 	%r73, [%rd42+8];
	add.s64 	%rd45, %rd44, %rd43;
	ld.global.u32 	%r74, [%rd45];
	mad.lo.s32 	%r75, %r74, %r73, %r72;
	ld.global.u32 	%r76, [%rd42+12];
	add.s64 	%rd46, %rd45, %rd43;
	ld.global.u32 	%r77, [%rd46];
	mad.lo.s32 	%r104, %r77, %r76, %r75;
	add.s32 	%r99, %r99, 4;
$L__BB3_7:
	setp.eq.s32 	%p6, %r17, 0;
	@%p6 bra 	$L__BB3_12;
	setp.eq.s32 	%p7, %r17, 1;
	@%p7 bra 	$L__BB3_10;
	add.s32 	%r79, %r99, %r3;
	mul.wide.u32 	%rd47, %r79, 4;
	add.s64 	%rd48, %rd2, %rd47;
	ld.global.u32 	%r80, [%rd48];
	mad.lo.s32 	%r81, %r99, %r30, %r2;
	mul.wide.s32 	%rd49, %r81, 4;
	add.s64 	%rd50, %rd1, %rd49;
	ld.global.u32 	%r82, [%rd50];
	mad.lo.s32 	%r83, %r82, %r80, %r104;
	cvt.u64.u32 	%rd51, %r3;
	cvt.u64.u32 	%rd52, %r99;
	add.s64 	%rd53, %rd52, %rd51;
	shl.b64 	%rd54, %rd53, 2;
	add.s64 	%rd55, %rd2, %rd54;
	ld.global.u32 	%r84, [%rd55+4];
	mul.wide.s32 	%rd56, %r30, 4;
	add.s64 	%rd57, %rd50, %rd56;
	ld.global.u32 	%r85, [%rd57];
	mad.lo.s32 	%r104, %r85, %r84, %r83;
	add.s32 	%r99, %r99, 2;
$L__BB3_10:
	and.b32  	%r86, %r30, 1;
	setp.eq.b32 	%p8, %r86, 1;
	not.pred 	%p9, %p8;
	@%p9 bra 	$L__BB3_12;
	add.s32 	%r87, %r99, %r3;
	mul.wide.u32 	%rd58, %r87, 4;
	add.s64 	%rd59, %rd2, %rd58;
	ld.global.u32 	%r88, [%rd59];
	mad.lo.s32 	%r89, %r99, %r30, %r2;
	mul.wide.s32 	%rd60, %r89, 4;
	add.s64 	%rd61, %rd1, %rd60;
	ld.global.u32 	%r90, [%rd61];
	mad.lo.s32 	%r104, %r90, %r88, %r104;
$L__BB3_12:
	ld.param.u64 	%rd65, [_Z17naiveOneDimKerneliPiS_S__param_3];
	add.s32 	%r91, %r3, %r2;
	cvta.to.global.u64 	%rd62, %rd65;
	mul.wide.s32 	%rd63, %r91, 4;
	add.s64 	%rd64, %rd62, %rd63;
	st.global.u32 	[%rd64], %r104;
$L__BB3_13:
	ret;

}


// ===== COMPILED SASS (sm_100) =====

	.target	sm_100

	.elftype	@"ET_EXEC"


//--------------------- .note.nv.tkinfo           --------------------------
	.section	.note.nv.tkinfo,"",@"SHT_NOTE"
	.sectionflags	@"SHF_NOTE_NV_TKINFO"
	.tkinfo
        /*0018*/ 	.word	0x00000002
        /*0030*/ 	.string	""
        /*0030*/ 	.string	"ptxas"
        /*0030*/ 	.string	"Cuda compilation tools, release 13.0, V13.0.88"
        /*0030*/ 	.string	"Build cuda_13.0.r13.0/compiler.36424714_0"
        /*0030*/ 	.string	"-arch sm_100 -m 64 "



//--------------------- .note.nv.cuinfo           --------------------------
	.section	.note.nv.cuinfo,"",@"SHT_NOTE"
	.sectionflags	@"SHF_NOTE_NV_CUINFO"
        /*0018*/ 	.short	0x0002
        /*001a*/ 	.short	0x0064
        /*001c*/ 	.short	0x0082
	.zero		2


//--------------------- .nv.info                  --------------------------
	.section	.nv.info,"",@"SHT_CUDA_INFO"
	.align	4


	//----- nvinfo : EIATTR_REGCOUNT
	.align		4
        /*0000*/ 	.byte	0x04, 0x2f
        /*0002*/ 	.short	(.L_3 - .L_2)
	.align		4
.L_2:
        /*0004*/ 	.word	index@(_Z15transposeKerneliPiS_)
        /*0008*/ 	.word	0x0000000a


	//----- nvinfo : EIATTR_FRAME_SIZE
	.align		4
.L_3:
        /*000c*/ 	.byte	0x04, 0x11
        /*000e*/ 	.short	(.L_5 - .L_4)
	.align		4
.L_4:
        /*0010*/ 	.word	index@(_Z15transposeKerneliPiS_)
        /*0014*/ 	.word	0x00000000


	//----- nvinfo : EIATTR_REGCOUNT
	.align		4
.L_5:
        /*0018*/ 	.byte	0x04, 0x2f
        /*001a*/ 	.short	(.L_7 - .L_6)
	.align		4
.L_6:
        /*001c*/ 	.word	index@(_Z21coalescedOneDimKerneliPiS_S_)
        /*0020*/ 	.word	0x00000020


	//----- nvinfo : EIATTR_FRAME_SIZE
	.align		4
.L_7:
        /*0024*/ 	.byte	0x04, 0x11
        /*0026*/ 	.short	(.L_9 - .L_8)
	.align		4
.L_8:
        /*0028*/ 	.word	index@($__internal_1_$__cuda_sm20_rem_u16)
        /*002c*/ 	.word	0x00000008


	//----- nvinfo : EIATTR_FRAME_SIZE
	.align		4
.L_9:
        /*0030*/ 	.byte	0x04, 0x11
        /*0032*/ 	.short	(.L_11 - .L_10)
	.align		4
.L_10:
        /*0034*/ 	.word	index@($__internal_0_$__cuda_sm20_div_u16)
        /*0038*/ 	.word	0x00000008


	//----- nvinfo : EIATTR_FRAME_SIZE
	.align		4
.L_11:
        /*003c*/ 	.byte	0x04, 0x11
        /*003e*/ 	.short	(.L_13 - .L_12)
	.align		4
.L_12:
        /*0040*/ 	.word	index@(_Z21coalescedOneDimKerneliPiS_S_)
        /*0044*/ 	.word	0x00000008


	//----- nvinfo : EIATTR_REGCOUNT
	.align		4
.L_13:
        /*0048*/ 	.byte	0x04, 0x2f
        /*004a*/ 	.short	(.L_15 - .L_14)
	.align		4
.L_14:
        /*004c*/ 	.word	index@(_Z17transOneDimKerneliPiS_S_)
        /*0050*/ 	.word	0x0000001e


	//----- nvinfo : EIATTR_FRAME_SIZE
	.align		4
.L_15:
        /*0054*/ 	.byte	0x04, 0x11
        /*0056*/ 	.short	(.L_17 - .L_16)
	.align		4
.L_16:
        /*0058*/ 	.word	index@(_Z17transOneDimKerneliPiS_S_)
        /*005c*/ 	.word	0x00000000


	//----- nvinfo : EIATTR_REGCOUNT
	.align		4
.L_17:
        /*0060*/ 	.byte	0x04, 0x2f
        /*0062*/ 	.short	(.L_19 - .L_18)
	.align		4
.L_18:
        /*0064*/ 	.word	index@(_Z17naiveOneDimKerneliPiS_S_)
        /*0068*/ 	.word	0x0000001e


	//----- nvinfo : EIATTR_FRAME_SIZE
	.align		4
.L_19:
        /*006c*/ 	.byte	0x04, 0x11
        /*006e*/ 	.short	(.L_21 - .L_20)
	.align		4
.L_20:
        /*0070*/ 	.word	index@(_Z17naiveOneDimKerneliPiS_S_)
        /*0074*/ 	.word	0x00000000


	//----- nvinfo : EIATTR_MIN_STACK_SIZE
	.align		4
.L_21:
        /*0078*/ 	.byte	0x04, 0x12
        /*007a*/ 	.short	(.L_23 - .L_22)
	.align		4
.L_22:
        /*007c*/ 	.word	index@(_Z17naiveOneDimKerneliPiS_S_)
        /*0080*/ 	.word	0x00000000


	//----- nvinfo : EIATTR_MIN_STACK_SIZE
	.align		4
.L_23:
        /*0084*/ 	.byte	0x04, 0x12
        /*0086*/ 	.short	(.L_25 - .L_24)
	.align		4
.L_24:
        /*0088*/ 	.word	index@(_Z17transOneDimKerneliPiS_S_)
        /*008c*/ 	.word	0x00000000


	//----- nvinfo : EIATTR_MIN_STACK_SIZE
	.align		4
.L_25:
        /*0090*/ 	.byte	0x04, 0x12
        /*0092*/ 	.short	(.L_27 - .L_26)
	.align		4
.L_26:
        /*0094*/ 	.word	index@(_Z21coalescedOneDimKerneliPiS_S_)
        /*0098*/ 	.word	0x00000008


	//----- nvinfo : EIATTR_MIN_STACK_SIZE
	.align		4
.L_27:
        /*009c*/ 	.byte	0x04, 0x12
        /*009e*/ 	.short	(.L_29 - .L_28)
	.align		4
.L_28:
        /*00a0*/ 	.word	index@(_Z15transposeKerneliPiS_)
        /*00a4*/ 	.word	0x00000000
.L_29:


//--------------------- .nv.compat                --------------------------
	.section	.nv.compat,"",@"SHT_CUDA_COMPAT_INFO"
	.align	4
        /*0000*/ 	.byte	0x02, 0x09, 0x00, 0x00, 0x02, 0x02, 0x01, 0x00, 0x02, 0x05, 0x05, 0x00, 0x03, 0x07, 0x01, 0x01
        /*0010*/ 	.byte	0x02, 0x03, 0x00, 0x00, 0x02, 0x06, 0x01, 0x00, 0x04, 0x0b, 0x08, 0x00, 0x01, 0x00, 0x00, 0x00
        /*0020*/ 	.byte	0x00, 0x00, 0x00, 0x00


//--------------------- .nv.info._Z17naiveOneDimKerneliPiS_S_ --------------------------
	.section	.nv.info._Z17naiveOneDimKerneliPiS_S_,"",@"SHT_CUDA_INFO"
	.sectionflags	@""
	.align	4


	//----- nvinfo : EIATTR_CUDA_API_VERSION
	.align		4
        /*0000*/ 	.byte	0x04, 0x37
        /*0002*/ 	.short	(.L_31 - .L_30)
.L_30:
        /*0004*/ 	.word	0x00000082


	//----- nvinfo : EIATTR_KPARAM_INFO
	.align		4
.L_31:
        /*0008*/ 	.byte	0x04, 0x17
        /*000a*/ 	.short	(.L_33 - .L_32)
.L_32:
        /*000c*/ 	.word	0x00000000
        /*0010*/ 	.short	0x0003
        /*0012*/ 	.short	0x0018
        /*0014*/ 	.byte	0x00, 0xf5, 0x21, 0x00


	//----- nvinfo : EIATTR_KPARAM_INFO
	.align		4
.L_33:
        /*0018*/ 	.byte	0x04, 0x17
        /*001a*/ 	.short	(.L_35 - .L_34)
.L_34:
        /*001c*/ 	.word	0x00000000
        /*0020*/ 	.short	0x0002
        /*0022*/ 	.short	0x0010
        /*0024*/ 	.byte	0x00, 0xf5, 0x21, 0x00


	//----- nvinfo : EIATTR_KPARAM_INFO
	.align		4
.L_35:
        /*0028*/ 	.byte	0x04, 0x17
        /*002a*/ 	.short	(.L_37 - .L_36)
.L_36:
        /*002c*/ 	.word	0x00000000
        /*0030*/ 	.short	0x0001
        /*0032*/ 	.short	0x0008
        /*0034*/ 	.byte	0x00, 0xf5, 0x21, 0x00


	//----- nvinfo : EIATTR_KPARAM_INFO
	.align		4
.L_37:
        /*0038*/ 	.byte	0x04, 0x17
        /*003a*/ 	.short	(.L_39 - .L_38)
.L_38:
        /*003c*/ 	.word	0x00000000
        /*0040*/ 	.short	0x0000
        /*0042*/ 	.short	0x0000
        /*0044*/ 	.byte	0x00, 0xf0, 0x11, 0x00


	//----- nvinfo : EIATTR_SPARSE_MMA_MASK
	.align		4
.L_39:
        /*0048*/ 	.byte	0x03, 0x50
        /*004a*/ 	.short	0x0000


	//----- nvinfo : EIATTR_MAXREG_COUNT
	.align		4
        /*004c*/ 	.byte	0x03, 0x1b
        /*004e*/ 	.short	0x00ff


	//----- nvinfo : EIATTR_MERCURY_ISA_VERSION
	.align		4
        /*0050*/ 	.byte	0x03, 0x5f
        /*0052*/ 	.short	0x0101


	//----- nvinfo : EIATTR_VRC_CTA_INIT_COUNT
	.align		4
        /*0054*/ 	.byte	0x02, 0x4a
	.zero		1
	.zero		1


	//----- nvinfo : EIATTR_EXIT_INSTR_OFFSETS
	.align		4
        /*0058*/ 	.byte	0x04, 0x1c
        /*005a*/ 	.short	(.L_41 - .L_40)


	//   ....[0]....
.L_40:
        /*005c*/ 	.word	0x000000c0


	//   ....[1]....
        /*0060*/ 	.word	0x00000aa0


	//----- nvinfo : EIATTR_CBANK_PARAM_SIZE
	.align		4
.L_41:
        /*0064*/ 	.byte	0x03, 0x19
        /*0066*/ 	.short	0x0020


	//----- nvinfo : EIATTR_PARAM_CBANK
	.align		4
        /*0068*/ 	.byte	0x04, 0x0a
        /*006a*/ 	.short	(.L_43 - .L_42)
	.align		4
.L_42:
        /*006c*/ 	.word	index@(.nv.constant0._Z17naiveOneDimKerneliPiS_S_)
        /*0070*/ 	.short	0x0380
        /*0072*/ 	.short	0x0020


	//----- nvinfo : EIATTR_SW_WAR
	.align		4
.L_43:
        /*0074*/ 	.byte	0x04, 0x36
        /*0076*/ 	.short	(.L_45 - .L_44)
.L_44:
        /*0078*/ 	.word	0x00000008
.L_45:


//--------------------- .nv.info._Z17transOneDimKerneliPiS_S_ --------------------------
	.section	.nv.info._Z17transOneDimKerneliPiS_S_,"",@"SHT_CUDA_INFO"
	.sectionflags	@""
	.align	4


	//----- nvinfo : EIATTR_CUDA_API_VERSION
	.align		4
        /*0000*/ 	.byte	0x04, 0x37
        /*0002*/ 	.short	(.L_47 - .L_46)
.L_46:
        /*0004*/ 	.word	0x00000082


	//----- nvinfo : EIATTR_KPARAM_INFO
	.align		4
.L_47:
        /*0008*/ 	.byte	0x04, 0x17
        /*000a*/ 	.short	(.L_49 - .L_48)
.L_48:
        /*000c*/ 	.word	0x00000000
        /*0010*/ 	.short	0x0003
        /*0012*/ 	.short	0x0018
        /*0014*/ 	.byte	0x00, 0xf5, 0x21, 0x00


	//----- nvinfo : EIATTR_KPARAM_INFO
	.align		4
.L_49:
        /*0018*/ 	.byte	0x04, 0x17
        /*001a*/ 	.short	(.L_51 - .L_50)
.L_50:
        /*001c*/ 	.word	0x00000000
        /*0020*/ 	.short	0x0002
        /*0022*/ 	.short	0x0010
        /*0024*/ 	.byte	0x00, 0xf5, 0x21, 0x00


	//----- nvinfo : EIATTR_KPARAM_INFO
	.align		4
.L_51:
        /*0028*/ 	.byte	0x04, 0x17
        /*002a*/ 	.short	(.L_53 - .L_52)
.L_52:
        /*002c*/ 	.word	0x00000000
        /*0030*/ 	.short	0x0001
        /*0032*/ 	.short	0x0008
        /*0034*/ 	.byte	0x00, 0xf5, 0x21, 0x00


	//----- nvinfo : EIATTR_KPARAM_INFO
	.align		4
.L_53:
        /*0038*/ 	.byte	0x04, 0x17
        /*003a*/ 	.short	(.L_55 - .L_54)
.L_54:
        /*003c*/ 	.word	0x00000000
        /*0040*/ 	.short	0x0000
        /*0042*/ 	.short	0x0000
        /*0044*/ 	.byte	0x00, 0xf0, 0x11, 0x00


	//----- nvinfo : EIATTR_SPARSE_MMA_MASK
	.align		4
.L_55:
        /*0048*/ 	.byte	0x03, 0x50
        /*004a*/ 	.short	0x0000


	//----- nvinfo : EIATTR_MAXREG_COUNT
	.align		4
        /*004c*/ 	.byte	0x03, 0x1b
        /*004e*/ 	.short	0x00ff


	//----- nvinfo : EIATTR_MERCURY_ISA_VERSION
	.align		4
        /*0050*/ 	.byte	0x03, 0x5f
        /*0052*/ 	.short	0x0101


	//----- nvinfo : EIATTR_VRC_CTA_INIT_COUNT
	.align		4
        /*0054*/ 	.byte	0x02, 0x4a
	.zero		1
	.zero		1


	//----- nvinfo : EIATTR_EXIT_INSTR_OFFSETS
	.align		4
        /*0058*/ 	.byte	0x04, 0x1c
        /*005a*/ 	.short	(.L_57 - .L_56)


	//   ....[0]....
.L_56:
        /*005c*/ 	.word	0x000000c0


	//   ....[1]....
        /*0060*/ 	.word	0x00000b70


	//----- nvinfo : EIATTR_CBANK_PARAM_SIZE
	.align		4
.L_57:
        /*0064*/ 	.byte	0x03, 0x19
        /*0066*/ 	.short	0x0020


	//----- nvinfo : EIATTR_PARAM_CBANK
	.align		4
        /*0068*/ 	.byte	0x04, 0x0a
        /*006a*/ 	.short	(.L_59 - .L_58)
	.align		4
.L_58:
        /*006c*/ 	.word	index@(.nv.constant0._Z17transOneDimKerneliPiS_S_)
        /*0070*/ 	.short	0x0380
        /*0072*/ 	.short	0x0020


	//----- nvinfo : EIATTR_SW_WAR
	.align		4
.L_59:
        /*0074*/ 	.byte	0x04, 0x36
        /*0076*/ 	.short	(.L_61 - .L_60)
.L_60:
        /*0078*/ 	.word	0x00000008
.L_61:


//--------------------- .nv.info._Z21coalescedOneDimKerneliPiS_S_ --------------------------
	.section	.nv.info._Z21coalescedOneDimKerneliPiS_S_,"",@"SHT_CUDA_INFO"
	.sectionflags	@""
	.align	4


	//----- nvinfo : EIATTR_CUDA_API_VERSION
	.align		4
        /*0000*/ 	.byte	0x04, 0x37
        /*0002*/ 	.short	(.L_63 - .L_62)
.L_62:
        /*0004*/ 	.word	0x00000082


	//----- nvinfo : EIATTR_KPARAM_INFO
	.align		4
.L_63:
        /*0008*/ 	.byte	0x04, 0x17
        /*000a*/ 	.short	(.L_65 - .L_64)
.L_64:
        /*000c*/ 	.word	0x00000000
        /*0010*/ 	.short	0x0003
        /*0012*/ 	.short	0x0018
        /*0014*/ 	.byte	0x00, 0xf5, 0x21, 0x00


	//----- nvinfo : EIATTR_KPARAM_INFO
	.align		4
.L_65:
        /*0018*/ 	.byte	0x04, 0x17
        /*001a*/ 	.short	(.L_67 - .L_66)
.L_66:
        /*001c*/ 	.word	0x00000000
        /*0020*/ 	.short	0x0002
        /*0022*/ 	.short	0x0010
        /*0024*/ 	.byte	0x00, 0xf5, 0x21, 0x00


	//----- nvinfo : EIATTR_KPARAM_INFO
	.align		4
.L_67:
        /*0028*/ 	.byte	0x04, 0x17
        /*002a*/ 	.short	(.L_69 - .L_68)
.L_68:
        /*002c*/ 	.word	0x00000000
        /*0030*/ 	.short	0x0001
        /*0032*/ 	.short	0x0008
        /*0034*/ 	.byte	0x00, 0xf5, 0x21, 0x00


	//----- nvinfo : EIATTR_KPARAM_INFO
	.align		4
.L_69:
        /*0038*/ 	.byte	0x04, 0x17
        /*003a*/ 	.short	(.L_71 - .L_70)
.L_70:
        /*003c*/ 	.word	0x00000000
        /*0040*/ 	.short	0x0000
        /*0042*/ 	.short	0x0000
        /*0044*/ 	.byte	0x00, 0xf0, 0x11, 0x00


	//----- nvinfo : EIATTR_SPARSE_MMA_MASK
	.align		4
.L_71:
        /*0048*/ 	.byte	0x03, 0x50
        /*004a*/ 	.short	0x0000


	//----- nvinfo : EIATTR_MAXREG_COUNT
	.align		4
        /*004c*/ 	.byte	0x03, 0x1b
        /*004e*/ 	.short	0x00ff


	//----- nvinfo : EIATTR_EXTERNS
	.align		4
        /*0050*/ 	.byte	0x04, 0x0f
        /*0052*/ 	.short	(.L_73 - .L_72)


	//   ....[0]....
	.align		4
.L_72:
        /*0054*/ 	.word	index@(vprintf)


	//----- nvinfo : EIATTR_MERCURY_ISA_VERSION
	.align		4
.L_73:
        /*0058*/ 	.byte	0x03, 0x5f
        /*005a*/ 	.short	0x0101


	//----- nvinfo : EIATTR_VRC_CTA_INIT_COUNT
	.align		4
        /*005c*/ 	.byte	0x02, 0x4a
	.zero		1
	.zero		1


	//----- nvinfo : EIATTR_SYSCALL_OFFSETS
	.align		4
        /*0060*/ 	.byte	0x04, 0x46
        /*0062*/ 	.short	(.L_75 - .L_74)


	//   ....[0]....
.L_74:
        /*0064*/ 	.word	0x00000240


	//   ....[1]....
        /*0068*/ 	.word	0x000002d0


	//----- nvinfo : EIATTR_EXIT_INSTR_OFFSETS
	.align		4
.L_75:
        /*006c*/ 	.byte	0x04, 0x1c
        /*006e*/ 	.short	(.L_77 - .L_76)


	//   ....[0]....
.L_76:
        /*0070*/ 	.word	0x00000320


	//   ....[1]....
        /*0074*/ 	.word	0x00000e00


	//----- nvinfo : EIATTR_CRS_STACK_SIZE
	.align		4
.L_77:
        /*0078*/ 	.byte	0x04, 0x1e
        /*007a*/ 	.short	(.L_79 - .L_78)
.L_78:
        /*007c*/ 	.word	0x00000000


	//----- nvinfo : EIATTR_CBANK_PARAM_SIZE
	.align		4
.L_79:
        /*0080*/ 	.byte	0x03, 0x19
        /*0082*/ 	.short	0x0020


	//----- nvinfo : EIATTR_PARAM_CBANK
	.align		4
        /*0084*/ 	.byte	0x04, 0x0a
        /*0086*/ 	.short	(.L_81 - .L_80)
	.align		4
.L_80:
        /*0088*/ 	.word	index@(.nv.constant0._Z21coalescedOneDimKerneliPiS_S_)
        /*008c*/ 	.short	0x0380
        /*008e*/ 	.short	0x0020


	//----- nvinfo : EIATTR_SW_WAR
	.align		4
.L_81:
        /*0090*/ 	.byte	0x04, 0x36
        /*0092*/ 	.short	(.L_83 - .L_82)
.L_82:
        /*0094*/ 	.word	0x00000008
.L_83:


//--------------------- .nv.info._Z15transposeKerneliPiS_ --------------------------
	.section	.nv.info._Z15transposeKerneliPiS_,"",@"SHT_CUDA_INFO"
	.sectionflags	@""
	.align	4


	//----- nvinfo : EIATTR_CUDA_API_VERSION
	.align		4
        /*0000*/ 	.byte	0x04, 0x37
        /*0002*/ 	.short	(.L_85 - .L_84)
.L_84:
        /*0004*/ 	.word	0x00000082


	//----- nvinfo : EIATTR_KPARAM_INFO
	.align		4
.L_85:
        /*0008*/ 	.byte	0x04, 0x17
        /*000a*/ 	.short	(.L_87 - .L_86)
.L_86:
        /*000c*/ 	.word	0x00000000
        /*0010*/ 	.short	0x0002
        /*0012*/ 	.short	0x0010
        /*0014*/ 	.byte	0x00, 0xf5, 0x21, 0x00


	//----- nvinfo : EIATTR_KPARAM_INFO
	.align		4
.L_87:
        /*0018*/ 	.byte	0x04, 0x17
        /*001a*/ 	.short	(.L_89 - .L_88)
.L_88:
        /*001c*/ 	.word	0x00000000
        /*0020*/ 	.short	0x0001
        /*0022*/ 	.short	0x0008
        /*0024*/ 	.byte	0x00, 0xf5, 0x21, 0x00


	//----- nvinfo : EIATTR_KPARAM_INFO
	.align		4
.L_89:
        /*0028*/ 	.byte	0x04, 0x17
        /*002a*/ 	.short	(.L_91 - .L_90)
.L_90:
        /*002c*/ 	.word	0x00000000
        /*0030*/ 	.short	0x0000
        /*0032*/ 	.short	0x0000
        /*0034*/ 	.byte	0x00, 0xf0, 0x11, 0x00


	//----- nvinfo : EIATTR_SPARSE_MMA_MASK
	.align		4
.L_91:
        /*0038*/ 	.byte	0x03, 0x50
        /*003a*/ 	.short	0x0000


	//----- nvinfo : EIATTR_MAXREG_COUNT
	.align		4
        /*003c*/ 	.byte	0x03, 0x1b
        /*003e*/ 	.short	0x00ff


	//----- nvinfo : EIATTR_MERCURY_ISA_VERSION
	.align		4
        /*0040*/ 	.byte	0x03, 0x5f
        /*0042*/ 	.short	0x0101


	//----- nvinfo : EIATTR_VRC_CTA_INIT_COUNT
	.align		4
        /*0044*/ 	.byte	0x02, 0x4a
	.zero		1
	.zero		1


	//----- nvinfo : EIATTR_EXIT_INSTR_OFFSETS
	.align		4
        /*0048*/ 	.byte	0x04, 0x1c
        /*004a*/ 	.short	(.L_93 - .L_92)


	//   ....[0]....
.L_92:
        /*004c*/ 	.word	0x000000c0


	//   ....[1]....
        /*0050*/ 	.word	0x00000160


	//----- nvinfo : EIATTR_CBANK_PARAM_SIZE
	.align		4
.L_93:
        /*0054*/ 	.byte	0x03, 0x19
        /*0056*/ 	.short	0x0018


	//----- nvinfo : EIATTR_PARAM_CBANK
	.align		4
        /*0058*/ 	.byte	0x04, 0x0a
        /*005a*/ 	.short	(.L_95 - .L_94)
	.align		4
.L_94:
        /*005c*/ 	.word	index@(.nv.constant0._Z15transposeKerneliPiS_)
        /*0060*/ 	.short	0x0380
        /*0062*/ 	.short	0x0018


	//----- nvinfo : EIATTR_SW_WAR
	.align		4
.L_95:
        /*0064*/ 	.byte	0x04, 0x36
        /*0066*/ 	.short	(.L_97 - .L_96)
.L_96:
        /*0068*/ 	.word	0x00000008
.L_97:


//--------------------- .nv.callgraph             --------------------------
	.section	.nv.callgraph,"",@"SHT_CUDA_CALLGRAPH"
	.align	4
	.sectionentsize	8
	.align		4
        /*0000*/ 	.word	0x00000000
	.align		4
        /*0004*/ 	.word	0xffffffff
	.align		4
        /*0008*/ 	.word	index@(_Z21coalescedOneDimKerneliPiS_S_)
	.align		4
        /*000c*/ 	.word	index@(vprintf)
	.align		4
        /*0010*/ 	.word	0x00000000
	.align		4
        /*0014*/ 	.word	0xfffffffe
	.align		4
        /*0018*/ 	.word	0x00000000
	.align		4
        /*001c*/ 	.word	0xfffffffd
	.align		4
        /*0020*/ 	.word	0x00000000
	.align		4
        /*0024*/ 	.word	0xfffffffc


//--------------------- .nv.constant4             --------------------------
	.section	.nv.constant4,"a",@progbits
	.align	8
	.align		8
.nv.constant4:
        /*0000*/ 	.dword	$str
	.align		8
        /*0008*/ 	.dword	$str$1
	.align		8
        /*0010*/ 	.dword	vprintf


//--------------------- .text._Z17naiveOneDimKerneliPiS_S_ --------------------------
	.section	.text._Z17naiveOneDimKerneliPiS_S_,"ax",@progbits
	.align	128
        .global         _Z17naiveOneDimKerneliPiS_S_
        .type           _Z17naiveOneDimKerneliPiS_S_,@function
        .size           _Z17naiveOneDimKerneliPiS_S_,(.L_x_23 - _Z17naiveOneDimKerneliPiS_S_)
        .other          _Z17naiveOneDimKerneliPiS_S_,@"STO_CUDA_ENTRY STV_DEFAULT"
_Z17naiveOneDimKerneliPiS_S_:
.text._Z17naiveOneDimKerneliPiS_S_:
[----:B------:R-:W-:Y:S01]  /*0000*/  LDC R1, c[0x0][0x37c] ;  /* 0x0000df00ff017b82 */ /* 0x000fe20000000800 */
[----:B------:R-:W0:Y:S07]  /*0010*/  S2R R0, SR_TID.Y ;  /* 0x0000000000007919 */ /* 0x000e2e0000002200 */
[----:B------:R-:W0:Y:S01]  /*0020*/  S2UR UR4, SR_CTAID.Y ;  /* 0x00000000000479c3 */ /* 0x000e220000002600 */
[----:B------:R-:W1:Y:S01]  /*0030*/  LDCU UR20, c[0x0][0x380] ;  /* 0x00007000ff1477ac */ /* 0x000e620008000800 */
[----:B------:R-:W2:Y:S06]  /*0040*/  S2R R3, SR_TID.X ;  /* 0x0000000000037919 */ /* 0x000eac0000002100 */
[----:B------:R-:W0:Y:S08]  /*0050*/  LDC R13, c[0x0][0x364] ;  /* 0x0000d900ff0d7b82 */ /* 0x000e300000000800 */
[----:B------:R-:W2:Y:S08]  /*0060*/  S2UR UR5, SR_CTAID.X ;  /* 0x00000000000579c3 */ /* 0x000eb00000002500 */
[----:B------:R-:W2:Y:S01]  /*0070*/  LDC R2, c[0x0][0x360] ;  /* 0x0000d800ff027b82 */ /* 0x000ea20000000800 */
[----:B0-----:R-:W-:-:S02]  /*0080*/  IMAD R13, R13, UR4, R0 ;  /* 0x000000040d0d7c24 */ /* 0x001fc4000f8e0200 */
[----:B--2---:R-:W-:-:S05]  /*0090*/  IMAD R0, R2, UR5, R3 ;  /* 0x0000000502007c24 */ /* 0x004fca000f8e0203 */
[----:B------:R-:W-:-:S04]  /*00a0*/  VIMNMX R2, PT, PT, R13, R0, !PT ;  /* 0x000000000d027248 */ /* 0x000fc80007fe0100 */
[----:B-1----:R-:W-:-:S13]  /*00b0*/  ISETP.GE.AND P0, PT, R2, UR20, PT ;  /* 0x0000001402007c0c */ /* 0x002fda000bf06270 */
[----:B------:R-:W-:Y:S05]  /*00c0*/  @P0 EXIT ;  /* 0x000000000000094d */ /* 0x000fea0003800000 */
[----:B------:R-:W-:Y:S01]  /*00d0*/  UISETP.GE.U32.AND UP0, UPT, UR20, 0x8, UPT ;  /* 0x000000081400788c */ /* 0x000fe2000bf06070 */
[----:B------:R-:W-:Y:S02]  /*00e0*/  HFMA2 R12, -RZ, RZ, 0, 0 ;  /* 0x00000000ff0c7431 */ /* 0x000fe400000001ff */
[----:B------:R-:W-:Y:S01]  /*00f0*/  IMAD R13, R13, UR20, RZ ;  /* 0x000000140d0d7c24 */ /* 0x000fe2000f8e02ff */
[----:B------:R-:W-:Y:S01]  /*0100*/  UMOV UR4, URZ ;  /* 0x000000ff00047c82 */ /* 0x000fe20008000000 */
[----:B------:R-:W0:Y:S04]  /*0110*/  LDCU.64 UR18, c[0x0][0x358] ;  /* 0x00006b00ff1277ac */ /* 0x000e280008000a00 */
[----:B------:R-:W-:Y:S05]  /*0120*/  BRA.U !UP0, `(.L_x_0) ;  /* 0x0000000508007547 */ /* 0x000fea000b800000 */
[----:B------:R-:W1:Y:S01]  /*0130*/  LDC.64 R2, c[0x0][0x388] ;  /* 0x0000e200ff027b82 */ /* 0x000e620000000a00 */
[----:B------:R-:W2:Y:S01]  /*0140*/  LDCU.64 UR22, c[0x0][0x390] ;  /* 0x00007200ff1677ac */ /* 0x000ea20008000a00 */
[----:B------:R-:W-:Y:S02]  /*0150*/  MOV R12, RZ ;  /* 0x000000ff000c7202 */ /* 0x000fe40000000f00 */
[----:B------:R-:W-:Y:S01]  /*0160*/  MOV R14, R0 ;  /* 0x00000000000e7202 */ /* 0x000fe20000000f00 */
[----:B------:R-:W-:-:S04]  /*0170*/  ULOP3.LUT UR4, UR20, 0x7ffffff8, URZ, 0xc0, !UPT ;  /* 0x7ffffff814047892 */ /* 0x000fc8000f8ec0ff */
[----:B------:R-:W-:Y:S02]  /*0180*/  UIADD3 UR5, UPT, UPT, -UR4, URZ, URZ ;  /* 0x000000ff04057290 */ /* 0x000fe4000fffe1ff */
[----:B--2---:R-:W-:Y:S02]  /*0190*/  UIMAD.WIDE UR6, UR20, 0x8, UR22 ;  /* 0x00000008140678a5 */ /* 0x004fe4000f8e0216 */
[----:B------:R-:W-:Y:S02]  /*01a0*/  UIMAD.WIDE UR8, UR20, 0xc, UR22 ;  /* 0x0000000c140878a5 */ /* 0x000fe4000f8e0216 */
[----:B------:R-:W-:Y:S01]  /*01b0*/  UIMAD.WIDE UR10, UR20, 0x10, UR22 ;  /* 0x00000010140a78a5 */ /* 0x000fe2000f8e0216 */
[----:B-1----:R-:W-:Y:S01]  /*01c0*/  IMAD.WIDE.U32 R2, R13, 0x4, R2 ;  /* 0x000000040d027825 */ /* 0x002fe200078e0002 */
[----:B------:R-:W-:Y:S02]  /*01d0*/  UIMAD.WIDE UR12, UR20, 0x14, UR22 ;  /* 0x00000014140c78a5 */ /* 0x000fe4000f8e0216 */
[----:B------:R-:W-:Y:S01]  /*01e0*/  UIMAD.WIDE UR14, UR20, 0x18, UR22 ;  /* 0x00000018140e78a5 */ /* 0x000fe2000f8e0216 */
[----:B------:R-:W-:Y:S01]  /*01f0*/  IADD3 R2, P0, PT, R2, 0x10, RZ ;  /* 0x0000001002027810 */ /* 0x000fe20007f1e0ff */
[----:B------:R-:W-:-:S03]  /*0200*/  UIMAD.WIDE UR16, UR20, 0x1c, UR22 ;  /* 0x0000001c141078a5 */ /* 0x000fc6000f8e0216 */
[----:B------:R-:W-:-:S09]  /*0210*/  IADD3.X R3, PT, PT, RZ, R3, RZ, P0, !PT ;  /* 0x00000003ff037210 */ /* 0x000fd200007fe4ff */
.L_x_1:
[----:B------:R-:W-:Y:S01]  /*0220*/  UIMAD.WIDE UR24, UR20, 0x4, UR22 ;  /* 0x00000004141878a5 */ /* 0x000fe2000f8e0216 */
[----:B------:R-:W-:Y:S01]  /*0230*/  MOV R23, 0x4 ;  /* 0x0000000400177802 */ /* 0x000fe20000000f00 */
[----:B------:R-:W-:Y:S01]  /*0240*/  HFMA2 R25, -RZ, RZ, 0, 2.384185791015625e-07 ;  /* 0x00000004ff197431 */ /* 0x000fe200000001ff */
[----:B0-----:R-:W2:Y:S03]  /*0250*/  LDG.E R21, desc[UR18][R2.64+-0x10] ;  /* 0xfffff01202157981 */ /* 0x001ea6000c1e1900 */
[----:B------:R-:W-:Y:S01]  /*0260*/  IMAD.WIDE R22, R14, R23, UR22 ;  /* 0x000000160e167e25 */ /* 0x000fe2000f8e0217 */
[----:B------:R-:W-:Y:S01]  /*0270*/  MOV R8, UR24 ;  /* 0x0000001800087c02 */ /* 0x000fe20008000f00 */
[----:B------:R-:W3:Y:S01]  /*0280*/  LDG.E R19, desc[UR18][R2.64+-0xc] ;  /* 0xfffff41202137981 */ /* 0x000ee2000c1e1900 */
[----:B------:R-:W-:-:S03]  /*0290*/  MOV R9, UR25 ;  /* 0x0000001900097c02 */ /* 0x000fc60008000f00 */
[----:B------:R-:W2:Y:S01]  /*02a0*/  LDG.E R22, desc[UR18][R22.64] ;  /* 0x0000001216167981 */ /* 0x000ea2000c1e1900 */
[----:B------:R-:W-:Y:S02]  /*02b0*/  IMAD.MOV.U32 R11, RZ, RZ, 0x4 ;  /* 0x00000004ff0b7424 */ /* 0x000fe400078e00ff */
[----:B------:R-:W-:-:S04]  /*02c0*/  IMAD.WIDE R8, R14, 0x4, R8 ;  /* 0x000000040e087825 */ /* 0x000fc800078e0208 */
[----:B------:R-:W-:Y:S01]  /*02d0*/  HFMA2 R7, -RZ, RZ, 0, 2.384185791015625e-07 ;  /* 0x00000004ff077431 */ /* 0x000fe200000001ff */
[----:B------:R-:W-:Y:S01]  /*02e0*/  MOV R5, 0x4 ;  /* 0x0000000400057802 */ /* 0x000fe20000000f00 */
[----:B------:R-:W4:Y:S01]  /*02f0*/  LDG.E R17, desc[UR18][R2.64+-0x8] ;  /* 0xfffff81202117981 */ /* 0x000f22000c1e1900 */
[----:B------:R-:W-:-:S03]  /*0300*/  IMAD.WIDE R24, R14, R25, UR6 ;  /* 0x000000060e187e25 */ /* 0x000fc6000f8e0219 */
[----:B------:R0:W3:Y:S01]  /*0310*/  LDG.E R20, desc[UR18][R8.64] ;  /* 0x0000001208147981 */ /* 0x0000e2000c1e1900 */
[----:B------:R-:W-:-:S03]  /*0320*/  IMAD.WIDE R10, R14, R11, UR8 ;  /* 0x000000080e0a7e25 */ /* 0x000fc6000f8e020b */
[----:B------:R-:W4:Y:S01]  /*0330*/  LDG.E R18, desc[UR18][R24.64] ;  /* 0x0000001218127981 */ /* 0x000f22000c1e1900 */
[----:B------:R-:W-:-:S04]  /*0340*/  IMAD.WIDE R4, R14, R5, UR10 ;  /* 0x0000000a0e047e25 */ /* 0x000fc8000f8e0205 */
[----:B------:R-:W-:Y:S01]  /*0350*/  HFMA2 R27, -RZ, RZ, 0, 2.384185791015625e-07 ;  /* 0x00000004ff1b7431 */ /* 0x000fe200000001ff */
[----:B------:R1:W5:Y:S01]  /*0360*/  LDG.E R16, desc[UR18][R10.64] ;  /* 0x000000120a107981 */ /* 0x000362000c1e1900 */
[C---:B------:R-:W-:Y:S01]  /*0370*/  IMAD.WIDE R6, R14.reuse, R7, UR12 ;  /* 0x0000000c0e067e25 */ /* 0x040fe2000f8e0207 */
[----:B0-----:R-:W-:Y:S02]  /*0380*/  MOV R9, 0x4 ;  /* 0x0000000400097802 */ /* 0x001fe40000000f00 */
[----:B------:R-:W5:Y:S04]  /*0390*/  LDG.E R15, desc[UR18][R2.64+-0x4] ;  /* 0xfffffc12020f7981 */ /* 0x000f68000c1e1900 */
[----:B------:R0:W5:Y:S01]  /*03a0*/  LDG.E R4, desc[UR18][R4.64] ;  /* 0x0000001204047981 */ /* 0x000162000c1e1900 */
[----:B------:R-:W-:-:S03]  /*03b0*/  IMAD.WIDE R8, R14, R9, UR14 ;  /* 0x0000000e0e087e25 */ /* 0x000fc6000f8e0209 */
[----:B------:R-:W5:Y:S01]  /*03c0*/  LDG.E R23, desc[UR18][R2.64] ;  /* 0x0000001202177981 */ /* 0x000f62000c1e1900 */
[----:B-1----:R-:W-:-:S03]  /*03d0*/  IMAD.WIDE R10, R14, R27, UR16 ;  /* 0x000000100e0a7e25 */ /* 0x002fc6000f8e021b */
[----:B------:R-:W5:Y:S04]  /*03e0*/  LDG.E R7, desc[UR18][R6.64] ;  /* 0x0000001206077981 */ /* 0x000f68000c1e1900 */
[----:B------:R-:W5:Y:S04]  /*03f0*/  LDG.E R24, desc[UR18][R2.64+0x4] ;  /* 0x0000041202187981 */ /* 0x000f68000c1e1900 */
[----:B------:R-:W5:Y:S04]  /*0400*/  LDG.E R8, desc[UR18][R8.64] ;  /* 0x0000001208087981 */ /* 0x000f68000c1e1900 */
[----:B------:R-:W5:Y:S04]  /*0410*/  LDG.E R25, desc[UR18][R2.64+0x8] ;  /* 0x0000081202197981 */ /* 0x000f68000c1e1900 */
[----:B------:R-:W5:Y:S04]  /*0420*/  LDG.E R10, desc[UR18][R10.64] ;  /* 0x000000120a0a7981 */ /* 0x000f68000c1e1900 */
[----:B------:R1:W5:Y:S01]  /*0430*/  LDG.E R27, desc[UR18][R2.64+0xc] ;  /* 0x00000c12021b7981 */ /* 0x000362000c1e1900 */
[----:B------:R-:W-:-:S04]  /*0440*/  UIADD3 UR5, UPT, UPT, UR5, 0x8, URZ ;  /* 0x0000000805057890 */ /* 0x000fc8000fffe0ff */
[----:B------:R-:W-:Y:S01]  /*0450*/  UISETP.NE.AND UP0, UPT, UR5, URZ, UPT ;  /* 0x000000ff0500728c */ /* 0x000fe2000bf05270 */
[----:B0-----:R-:W-:Y:S02]  /*0460*/  MOV R5, UR20 ;  /* 0x0000001400057c02 */ /* 0x001fe40008000f00 */
[----:B-1----:R-:W-:-:S03]  /*0470*/  IADD3 R2, P0, PT, R2, 0x20, RZ ;  /* 0x0000002002027810 */ /* 0x002fc60007f1e0ff */
[----:B------:R-:W-:Y:S01]  /*0480*/  IMAD R14, R5, 0x8, R14 ;  /* 0x00000008050e7824 */ /* 0x000fe200078e020e */
[----:B------:R-:W-:Y:S01]  /*0490*/  IADD3.X R3, PT, PT, RZ, R3, RZ, P0, !PT ;  /* 0x00000003ff037210 */ /* 0x000fe200007fe4ff */
[----:B--2---:R-:W-:-:S04]  /*04a0*/  IMAD R21, R21, R22, R12 ;  /* 0x0000001615157224 */ /* 0x004fc800078e020c */
[----:B---3--:R-:W-:-:S04]  /*04b0*/  IMAD R19, R19, R20, R21 ;  /* 0x0000001413137224 */ /* 0x008fc800078e0215 */
[----:B----4-:R-:W-:-:S04]  /*04c0*/  IMAD R17, R17, R18, R19 ;  /* 0x0000001211117224 */ /* 0x010fc800078e0213 */
[----:B-----5:R-:W-:-:S04]  /*04d0*/  IMAD R15, R15, R16, R17 ;  /* 0x000000100f0f7224 */ /* 0x020fc800078e0211 */
[----:B------:R-:W-:-:S04]  /*04e0*/  IMAD R4, R23, R4, R15 ;  /* 0x0000000417047224 */ /* 0x000fc800078e020f */
[----:B------:R-:W-:-:S04]  /*04f0*/  IMAD R4, R24, R7, R4 ;  /* 0x0000000718047224 */ /* 0x000fc800078e0204 */
[----:B------:R-:W-:-:S04]  /*0500*/  IMAD R4, R25, R8, R4 ;  /* 0x0000000819047224 */ /* 0x000fc800078e0204 */
[----:B------:R-:W-:Y:S01]  /*0510*/  IMAD R12, R27, R10, R4 ;  /* 0x0000000a1b0c7224 */ /* 0x000fe200078e0204 */
[----:B------:R-:W-:Y:S06]  /*0520*/  BRA.U UP0, `(.L_x_1) ;  /* 0xfffffffd003c7547 */ /* 0x000fec000b83ffff */
.L_x_0:
[----:B------:R-:W-:-:S04]  /*0530*/  ULOP3.LUT UR6, UR20, 0x7, URZ, 0xc0, !UPT ;  /* 0x0000000714067892 */ /* 0x000fc8000f8ec0ff */
[----:B------:R-:W-:-:S09]  /*0540*/  UISETP.NE.AND UP0, UPT, UR6, URZ, UPT ;  /* 0x000000ff0600728c */ /* 0x000fd2000bf05270 */
[----:B------:R-:W-:Y:S05]  /*0550*/  BRA.U !UP0, `(.L_x_2) ;  /* 0x0000000508407547 */ /* 0x000fea000b800000 */
[----:B------:R-:W-:Y:S02]  /*0560*/  UISETP.GE.U32.AND UP0, UPT, UR6, 0x4, UPT ;  /* 0x000000040600788c */ /* 0x000fe4000bf06070 */
[----:B------:R-:W-:-:S04]  /*0570*/  ULOP3.LUT UR5, UR20, 0x3, URZ, 0xc0, !UPT ;  /* 0x0000000314057892 */ /* 0x000fc8000f8ec0ff */
[----:B------:R-:W-:-:S03]  /*0580*/  UISETP.NE.AND UP1, UPT, UR5, URZ, UPT ;  /* 0x000000ff0500728c */ /* 0x000fc6000bf25270 */
[----:B------:R-:W-:Y:S08]  /*0590*/  BRA.U !UP0, `(.L_x_3) ;  /* 0x00000001087c7547 */ /* 0x000ff0000b800000 */
[----:B------:R-:W1:Y:S01]  /*05a0*/  LDC.64 R6, c[0x0][0x390] ;  /* 0x0000e400ff067b82 */ /* 0x000e620000000a00 */
[----:B------:R-:W2:Y:S01]  /*05b0*/  LDCU.64 UR6, c[0x0][0x388] ;  /* 0x00007100ff0677ac */ /* 0x000ea20008000a00 */
[----:B------:R-:W-:Y:S02]  /*05c0*/  MOV R9, UR4 ;  /* 0x0000000400097c02 */ /* 0x000fe40008000f00 */
[C---:B------:R-:W-:Y:S02]  /*05d0*/  IADD3 R3, PT, PT, R13.reuse, UR4, RZ ;  /* 0x000000040d037c10 */ /* 0x040fe4000fffe0ff */
[----:B------:R-:W-:Y:S01]  /*05e0*/  IADD3 R10, P0, PT, R13, UR4, RZ ;  /* 0x000000040d0a7c10 */ /* 0x000fe2000ff1e0ff */
[----:B------:R-:W-:Y:S01]  /*05f0*/  IMAD R9, R9, UR20, R0 ;  /* 0x0000001409097c24 */ /* 0x000fe2000f8e0200 */
[----:B------:R-:W3:Y:S01]  /*0600*/  LDC.64 R4, c[0x0][0x388] ;  /* 0x0000e200ff047b82 */ /* 0x000ee20000000a00 */
[----:B------:R-:W-:Y:S02]  /*0610*/  MOV R11, UR20 ;  /* 0x00000014000b7c02 */ /* 0x000fe40008000f00 */
[----:B------:R-:W-:Y:S01]  /*0620*/  MOV R15, UR20 ;  /* 0x00000014000f7c02 */ /* 0x000fe20008000f00 */
[----:B-1----:R-:W-:Y:S01]  /*0630*/  IMAD.WIDE R6, R9, 0x4, R6 ;  /* 0x0000000409067825 */ /* 0x002fe200078e0206 */
[----:B------:R-:W-:-:S05]  /*0640*/  MOV R9, UR20 ;  /* 0x0000001400097c02 */ /* 0x000fca0008000f00 */
[----:B------:R-:W-:Y:S02]  /*0650*/  IMAD.WIDE R8, R9, 0x4, R6 ;  /* 0x0000000409087825 */ /* 0x000fe400078e0206 */
[----:B0-----:R-:W4:Y:S02]  /*0660*/  LDG.E R6, desc[UR18][R6.64] ;  /* 0x0000001206067981 */ /* 0x001f24000c1e1900 */
[----:B---3--:R-:W-:Y:S01]  /*0670*/  IMAD.WIDE.U32 R4, R3, 0x4, R4 ;  /* 0x0000000403047825 */ /* 0x008fe200078e0004 */
[----:B------:R-:W-:Y:S01]  /*0680*/  IADD3.X R3, PT, PT, RZ, RZ, RZ, P0, !PT ;  /* 0x000000ffff037210 */ /* 0x000fe200007fe4ff */
[----:B------:R-:W3:Y:S01]  /*0690*/  LDG.E R17, desc[UR18][R8.64] ;  /* 0x0000001208117981 */ /* 0x000ee2000c1e1900 */
[----:B--2---:R-:W-:-:S03]  /*06a0*/  LEA R2, P0, R10, UR6, 0x2 ;  /* 0x000000060a027c11 */ /* 0x004fc6000f8010ff */
[----:B------:R-:W4:Y:S01]  /*06b0*/  LDG.E R5, desc[UR18][R4.64] ;  /* 0x0000001204057981 */ /* 0x000f22000c1e1900 */
[----:B------:R-:W-:Y:S01]  /*06c0*/  LEA.HI.X R3, R10, UR7, R3, 0x2, P0 ;  /* 0x000000070a037c11 */ /* 0x000fe200080f1403 */
[----:B------:R-:W-:-:S04]  /*06d0*/  IMAD.WIDE R10, R11, 0x4, R8 ;  /* 0x000000040b0a7825 */ /* 0x000fc800078e0208 */
[----:B------:R-:W3:Y:S01]  /*06e0*/  LDG.E R16, desc[UR18][R2.64+0x4] ;  /* 0x0000041202107981 */ /* 0x000ee2000c1e1900 */
[----:B------:R-:W-:-:S03]  /*06f0*/  IMAD.WIDE R14, R15, 0x4, R10 ;  /* 0x000000040f0e7825 */ /* 0x000fc600078e020a */
[----:B------:R-:W2:Y:S04]  /*0700*/  LDG.E R19, desc[UR18][R10.64] ;  /* 0x000000120a137981 */ /* 0x000ea8000c1e1900 */
[----:B------:R-:W2:Y:S04]  /*0710*/  LDG.E R18, desc[UR18][R2.64+0x8] ;  /* 0x0000081202127981 */ /* 0x000ea8000c1e1900 */
[----:B------:R-:W5:Y:S04]  /*0720*/  LDG.E R20, desc[UR18][R2.64+0xc] ;  /* 0x00000c1202147981 */ /* 0x000f68000c1e1900 */
[----:B------:R-:W5:Y:S01]  /*0730*/  LDG.E R14, desc[UR18][R14.64] ;  /* 0x000000120e0e7981 */ /* 0x000f62000c1e1900 */
[----:B------:R-:W-:Y:S01]  /*0740*/  UIADD3 UR4, UPT, UPT, UR4, 0x4, URZ ;  /* 0x0000000404047890 */ /* 0x000fe2000fffe0ff */
[----:B----4-:R-:W-:-:S04]  /*0750*/  IMAD R5, R5, R6, R12 ;  /* 0x0000000605057224 */ /* 0x010fc800078e020c */
[----:B---3--:R-:W-:-:S04]  /*0760*/  IMAD R5, R16, R17, R5 ;  /* 0x0000001110057224 */ /* 0x008fc800078e0205 */
[----:B--2---:R-:W-:-:S04]  /*0770*/  IMAD R5, R18, R19, R5 ;  /* 0x0000001312057224 */ /* 0x004fc800078e0205 */
[----:B-----5:R-:W-:-:S07]  /*0780*/  IMAD R12, R20, R14, R5 ;  /* 0x0000000e140c7224 */ /* 0x020fce00078e0205 */
.L_x_3:
[----:B------:R-:W-:Y:S05]  /*0790*/  BRA.U !UP1, `(.L_x_2) ;  /* 0x0000000109b07547 */ /* 0x000fea000b800000 */
[----:B------:R-:W-:Y:S01]  /*07a0*/  UISETP.NE.AND UP0, UPT, UR5, 0x1, UPT ;  /* 0x000000010500788c */ /* 0x000fe2000bf05270 */
[----:B------:R-:W-:Y:S01]  /*07b0*/  MOV R7, UR4 ;  /* 0x0000000400077c02 */ /* 0x000fe20008000f00 */
[----:B------:R-:W-:Y:S02]  /*07c0*/  ULOP3.LUT UR5, UR20, 0x1, URZ, 0xc0, !UPT ;  /* 0x0000000114057892 */ /* 0x000fe4000f8ec0ff */
[----:B------:R-:W-:Y:S02]  /*07d0*/  IMAD.U32 R15, RZ, RZ, UR20 ;  /* 0x00000014ff0f7e24 */ /* 0x000fe4000f8e00ff */
[----:B------:R-:W-:Y:S01]  /*07e0*/  UISETP.NE.U32.AND UP1, UPT, UR5, 0x1, UPT ;  /* 0x000000010500788c */ /* 0x000fe2000bf25070 */
[----:B------:R-:W-:-:S04]  /*07f0*/  PLOP3.LUT P1, PT, PT, PT, UP0, 0x80, 0x8 ;  /* 0x000000000008781c */ /* 0x000fc80003f2f008 */
[----:B------:R-:W1:Y:S01]  /*0800*/  @UP0 LDCU.64 UR6, c[0x0][0x388] ;  /* 0x00007100ff0607ac */ /* 0x000e620008000a00 */
[----:B------:R-:W-:Y:S01]  /*0810*/  PLOP3.LUT P0, PT, PT, PT, UP1, 0x80, 0x8 ;  /* 0x000000000008781c */ /* 0x000fe20003f0f018 */
[----:B------:R-:W2:Y:S01]  /*0820*/  @UP0 LDCU.64 UR8, c[0x0][0x390] ;  /* 0x00007200ff0807ac */ /* 0x000ea20008000a00 */
[----:B------:R-:W3:Y:S06]  /*0830*/  @UP0 LDCU.64 UR10, c[0x0][0x388] ;  /* 0x00007100ff0a07ac */ /* 0x000eec0008000a00 */
[C---:B------:R-:W-:Y:S01]  /*0840*/  @P1 VIADD R3, R13.reuse, UR4 ;  /* 0x000000040d031c36 */ /* 0x040fe20008000000 */
[----:B------:R-:W-:Y:S01]  /*0850*/  @P1 IADD3 R6, P2, PT, R13, UR4, RZ ;  /* 0x000000040d061c10 */ /* 0x000fe2000ff5e0ff */
[----:B------:R-:W4:Y:S01]  /*0860*/  @!UP1 LDCU.64 UR12, c[0x0][0x388] ;  /* 0x00007100ff0c97ac */ /* 0x000f220008000a00 */
[----:B------:R-:W-:Y:S01]  /*0870*/  @UP0 UIADD3 UR4, UPT, UPT, UR4, 0x2, URZ ;  /* 0x0000000204040890 */ /* 0x000fe2000fffe0ff */
[----:B-1----:R-:W-:-:S02]  /*0880*/  MOV R10, UR6 ;  /* 0x00000006000a7c02 */ /* 0x002fc40008000f00 */
[----:B------:R-:W-:Y:S01]  /*0890*/  MOV R11, UR7 ;  /* 0x00000007000b7c02 */ /* 0x000fe20008000f00 */
[----:B------:R-:W1:Y:S01]  /*08a0*/  @!UP1 LDCU.64 UR6, c[0x0][0x390] ;  /* 0x00007200ff0697ac */ /* 0x000e620008000a00 */
[----:B--2---:R-:W-:Y:S02]  /*08b0*/  MOV R4, UR8 ;  /* 0x0000000800047c02 */ /* 0x004fe40008000f00 */
[----:B------:R-:W-:Y:S01]  /*08c0*/  MOV R5, UR9 ;  /* 0x0000000900057c02 */ /* 0x000fe20008000f00 */
[----:B------:R-:W-:-:S04]  /*08d0*/  @P1 IMAD.WIDE.U32 R10, R3, 0x4, R10 ;  /* 0x00000004030a1825 */ /* 0x000fc800078e000a */
[----:B------:R-:W-:Y:S01]  /*08e0*/  @P1 IMAD R3, R7, UR20, R0 ;  /* 0x0000001407031c24 */ /* 0x000fe2000f8e0200 */
[----:B------:R-:W-:Y:S01]  /*08f0*/  @P1 IADD3.X R7, PT, PT, RZ, RZ, RZ, P2, !PT ;  /* 0x000000ffff071210 */ /* 0x000fe200017fe4ff */
[----:B0-----:R-:W2:Y:S01]  /*0900*/  @P1 LDG.E R11, desc[UR18][R10.64] ;  /* 0x000000120a0b1981 */ /* 0x001ea2000c1e1900 */
[C---:B---3--:R-:W-:Y:S01]  /*0910*/  @P1 LEA R2, P2, R6.reuse, UR10, 0x2 ;  /* 0x0000000a06021c11 */ /* 0x048fe2000f8410ff */
[----:B------:R-:W-:Y:S01]  /*0920*/  @P1 IMAD.WIDE R4, R3, 0x4, R4 ;  /* 0x0000000403041825 */ /* 0x000fe200078e0204 */
[----:B------:R-:W-:Y:S02]  /*0930*/  MOV R19, UR4 ;  /* 0x0000000400137c02 */ /* 0x000fe40008000f00 */
[----:B------:R-:W-:Y:S02]  /*0940*/  @P1 LEA.HI.X R3, R6, UR11, R7, 0x2, P2 ;  /* 0x0000000b06031c11 */ /* 0x000fe400090f1407 */
[----:B----4-:R-:W-:Y:S01]  /*0950*/  MOV R6, UR12 ;  /* 0x0000000c00067c02 */ /* 0x010fe20008000f00 */
[----:B------:R-:W-:Y:S01]  /*0960*/  @P1 IMAD.WIDE R14, R15, 0x4, R4 ;  /* 0x000000040f0e1825 */ /* 0x000fe200078e0204 */
[----:B------:R-:W-:Y:S01]  /*0970*/  MOV R7, UR13 ;  /* 0x0000000d00077c02 */ /* 0x000fe20008000f00 */
[----:B------:R-:W2:Y:S01]  /*0980*/  @P1 LDG.E R4, desc[UR18][R4.64] ;  /* 0x0000001204041981 */ /* 0x000ea2000c1e1900 */
[----:B------:R-:W-:Y:S01]  /*0990*/  @!P0 IADD3 R17, PT, PT, R13, UR4, RZ ;  /* 0x000000040d118c10 */ /* 0x000fe2000fffe0ff */
[----:B------:R-:W-:Y:S01]  /*09a0*/  @!P0 IMAD R19, R19, UR20, R0 ;  /* 0x0000001413138c24 */ /* 0x000fe2000f8e0200 */
[----:B-1----:R-:W-:Y:S01]  /*09b0*/  MOV R8, UR6 ;  /* 0x0000000600087c02 */ /* 0x002fe20008000f00 */
[----:B------:R-:W3:Y:S01]  /*09c0*/  @P1 LDG.E R14, desc[UR18][R14.64] ;  /* 0x000000120e0e1981 */ /* 0x000ee2000c1e1900 */
[----:B------:R-:W-:Y:S01]  /*09d0*/  MOV R9, UR7 ;  /* 0x0000000700097c02 */ /* 0x000fe20008000f00 */
[----:B------:R-:W-:-:S02]  /*09e0*/  @!P0 IMAD.WIDE.U32 R6, R17, 0x4, R6 ;  /* 0x0000000411068825 */ /* 0x000fc400078e0006 */
[----:B------:R-:W3:Y:S02]  /*09f0*/  @P1 LDG.E R2, desc[UR18][R2.64+0x4] ;  /* 0x0000041202021981 */ /* 0x000ee4000c1e1900 */
[----:B------:R-:W-:Y:S02]  /*0a00*/  @!P0 IMAD.WIDE R8, R19, 0x4, R8 ;  /* 0x0000000413088825 */ /* 0x000fe400078e0208 */
[----:B------:R-:W4:Y:S04]  /*0a10*/  @!P0 LDG.E R7, desc[UR18][R6.64] ;  /* 0x0000001206078981 */ /* 0x000f28000c1e1900 */
[----:B------:R-:W4:Y:S01]  /*0a20*/  @!P0 LDG.E R8, desc[UR18][R8.64] ;  /* 0x0000001208088981 */ /* 0x000f22000c1e1900 */
[----:B--2---:R-:W-:-:S04]  /*0a30*/  @P1 IMAD R11, R11, R4, R12 ;  /* 0x000000040b0b1224 */ /* 0x004fc800078e020c */
[----:B---3--:R-:W-:-:S04]  /*0a40*/  @P1 IMAD R12, R2, R14, R11 ;  /* 0x0000000e020c1224 */ /* 0x008fc800078e020b */
[----:B----4-:R-:W-:-:S07]  /*0a50*/  @!P0 IMAD R12, R7, R8, R12 ;  /* 0x00000008070c8224 */ /* 0x010fce00078e020c */
.L_x_2:
[----:B------:R-:W1:Y:S01]  /*0a60*/  LDC.64 R2, c[0x0][0x398] ;  /* 0x0000e600ff027b82 */ /* 0x000e620000000a00 */
[----:B------:R-:W-:-:S05]  /*0a70*/  IADD3 R13, PT, PT, R0, R13, RZ ;  /* 0x0000000d000d7210 */ /* 0x000fca0007ffe0ff */
[----:B-1----:R-:W-:-:S05]  /*0a80*/  IMAD.WIDE R2, R13, 0x4, R2 ;  /* 0x000000040d027825 */ /* 0x002fca00078e0202 */
[----:B0-----:R-:W-:Y:S01]  /*0a90*/  STG.E desc[UR18][R2.64], R12 ;  /* 0x0000000c02007986 */ /* 0x001fe2000c101912 */
[----:B------:R-:W-:Y:S05]  /*0aa0*/  EXIT ;  /* 0x000000000000794d */ /* 0x000fea0003800000 */
.L_x_4:
[----:B------:R-:W-:-:S00]  /*0ab0*/  BRA `(.L_x_4) ;  /* 0xfffffffc00fc7947 */ /* 0x000fc0000383ffff */
[----:B------:R-:W-:-:S00]  /*0ac0*/  NOP ;  /* 0x0000000000007918 */ /* 0x000fc00000000000 */
        /* <DEDUP_REMOVED lines=11> */
.L_x_23:


//--------------------- .text._Z17transOneDimKerneliPiS_S_ --------------------------
	.section	.text._Z17transOneDimKerneliPiS_S_,"ax",@progbits
	.align	128
        .global         _Z17transOneDimKerneliPiS_S_
        .type           _Z17transOneDimKerneliPiS_S_,@function
        .size           _Z17transOneDimKerneliPiS_S_,(.L_x_24 - _Z17transOneDimKerneliPiS_S_)
        .other          _Z17transOneDimKerneliPiS_S_,@"STO_CUDA_ENTRY STV_DEFAULT"
_Z17transOneDimKerneliPiS_S_:
.text._Z17transOneDimKerneliPiS_S_:
        /* <DEDUP_REMOVED lines=16> */
[----:B------:R-:W-:Y:S02]  /*0100*/  ULOP3.LUT UR8, UR12, 0xf, URZ, 0xc0, !UPT ;  /* 0x0000000f0c087892 */ /* 0x000fe4000f8ec0ff */
[----:B------:R-:W-:Y:S01]  /*0110*/  IMAD R6, R0, UR12, RZ ;  /* 0x0000000c00067c24 */ /* 0x000fe2000f8e02ff */
[----:B------:R-:W-:Y:S01]  /*0120*/  UMOV UR4, URZ ;  /* 0x000000ff00047c82 */ /* 0x000fe20008000000 */
[----:B------:R-:W0:Y:S01]  /*0130*/  LDCU.64 UR10, c[0x0][0x358] ;  /* 0x00006b00ff0a77ac */ /* 0x000e220008000a00 */
[----:B------:R-:W-:Y:S07]  /*0140*/  BRA.U !UP0, `(.L_x_5) ;  /* 0x0000000508107547 */ /* 0x000fee000b800000 */
[----:B------:R-:W1:Y:S01]  /*0150*/  LDC.64 R2, c[0x0][0x388] ;  /* 0x0000e200ff027b82 */ /* 0x000e620000000a00 */
[----:B------:R-:W2:Y:S01]  /*0160*/  LDCU.64 UR6, c[0x0][0x390] ;  /* 0x00007200ff0677ac */ /* 0x000ea20008000a00 */
[----:B------:R-:W-:Y:S02]  /*0170*/  MOV R15, RZ ;  /* 0x000000ff000f7202 */ /* 0x000fe40000000f00 */
[----:B------:R-:W-:Y:S01]  /*0180*/  MOV R8, R6 ;  /* 0x0000000600087202 */ /* 0x000fe20000000f00 */
[----:B------:R-:W-:-:S04]  /*0190*/  ULOP3.LUT UR4, UR12, 0x7ffffff0, URZ, 0xc0, !UPT ;  /* 0x7ffffff00c047892 */ /* 0x000fc8000f8ec0ff */
[----:B------:R-:W-:Y:S02]  /*01a0*/  UIADD3 UR9, UPT, UPT, -UR4, URZ, URZ ;  /* 0x000000ff04097290 */ /* 0x000fe4000fffe1ff */
[----:B--2---:R-:W-:-:S04]  /*01b0*/  UIADD3 UR5, UP0, UPT, UR6, 0x20, URZ ;  /* 0x0000002006057890 */ /* 0x004fc8000ff1e0ff */
[----:B------:R-:W-:Y:S01]  /*01c0*/  UIADD3.X UR6, UPT, UPT, URZ, UR7, URZ, UP0, !UPT ;  /* 0x00000007ff067290 */ /* 0x000fe200087fe4ff */
[----:B-1----:R-:W-:-:S03]  /*01d0*/  IMAD.WIDE.U32 R2, R7, 0x4, R2 ;  /* 0x0000000407027825 */ /* 0x002fc600078e0002 */
[----:B------:R-:W-:-:S04]  /*01e0*/  IADD3 R4, P0, PT, R2, 0x20, RZ ;  /* 0x0000002002047810 */ /* 0x000fc80007f1e0ff */
[----:B------:R-:W-:-:S09]  /*01f0*/  IADD3.X R5, PT, PT, RZ, R3, RZ, P0, !PT ;  /* 0x00000003ff057210 */ /* 0x000fd200007fe4ff */
.L_x_6:
[----:B------:R-:W-:Y:S01]  /*0200*/  MOV R2, UR5 ;  /* 0x0000000500027c02 */ /* 0x000fe20008000f00 */
[----:B0-----:R-:W2:Y:S01]  /*0210*/  LDG.E R16, desc[UR10][R4.64+-0x20] ;  /* 0xffffe00a04107981 */ /* 0x001ea2000c1e1900 */
[----:B------:R-:W-:-:S03]  /*0220*/  MOV R3, UR6 ;  /* 0x0000000600037c02 */ /* 0x000fc60008000f00 */
[----:B------:R-:W3:Y:S01]  /*0230*/  LDG.E R18, desc[UR10][R4.64+-0x1c] ;  /* 0xffffe40a04127981 */ /* 0x000ee2000c1e1900 */
[----:B------:R-:W-:-:S03]  /*0240*/  IMAD.WIDE R2, R8, 0x4, R2 ;  /* 0x0000000408027825 */ /* 0x000fc600078e0202 */
[----:B------:R-:W4:Y:S04]  /*0250*/  LDG.E R19, desc[UR10][R4.64+-0x18] ;  /* 0xffffe80a04137981 */ /* 0x000f28000c1e1900 */
[----:B------:R-:W2:Y:S04]  /*0260*/  LDG.E R17, desc[UR10][R2.64+-0x20] ;  /* 0xffffe00a02117981 */ /* 0x000ea8000c1e1900 */
[----:B------:R-:W3:Y:S04]  /*0270*/  LDG.E R25, desc[UR10][R2.64+-0x1c] ;  /* 0xffffe40a02197981 */ /* 0x000ee8000c1e1900 */
[----:B------:R-:W4:Y:S04]  /*0280*/  LDG.E R20, desc[UR10][R2.64+-0x18] ;  /* 0xffffe80a02147981 */ /* 0x000f28000c1e1900 */
[----:B------:R-:W5:Y:S04]  /*0290*/  LDG.E R22, desc[UR10][R4.64+-0x14] ;  /* 0xffffec0a04167981 */ /* 0x000f68000c1e1900 */
        /* <DEDUP_REMOVED lines=9> */
[----:B------:R-:W5:Y:S01]  /*0330*/  LDG.E R26, desc[UR10][R2.64+0x1c] ;  /* 0x00001c0a021a7981 */ /* 0x000f62000c1e1900 */
[----:B--2---:R-:W-:-:S03]  /*0340*/  IMAD R17, R16, R17, R15 ;  /* 0x0000001110117224 */ /* 0x004fc600078e020f */
[----:B------:R-:W2:Y:S04]  /*0350*/  LDG.E R15, desc[UR10][R4.64] ;  /* 0x0000000a040f7981 */ /* 0x000ea8000c1e1900 */
[----:B------:R-:W2:Y:S01]  /*0360*/  LDG.E R16, desc[UR10][R2.64] ;  /* 0x0000000a02107981 */ /* 0x000ea2000c1e1900 */
[----:B---3--:R-:W-:-:S03]  /*0370*/  IMAD R25, R18, R25, R17 ;  /* 0x0000001912197224 */ /* 0x008fc600078e0211 */
[----:B------:R-:W3:Y:S01]  /*0380*/  LDG.E R17, desc[UR10][R4.64+0x4] ;  /* 0x0000040a04117981 */ /* 0x000ee2000c1e1900 */
[----:B----4-:R-:W-:-:S03]  /*0390*/  IMAD R25, R19, R20, R25 ;  /* 0x0000001413197224 */ /* 0x010fc600078e0219 */
[----:B------:R-:W3:Y:S04]  /*03a0*/  LDG.E R18, desc[UR10][R2.64+0x4] ;  /* 0x0000040a02127981 */ /* 0x000ee8000c1e1900 */
[----:B------:R-:W4:Y:S01]  /*03b0*/  LDG.E R19, desc[UR10][R4.64+0x8] ;  /* 0x0000080a04137981 */ /* 0x000f22000c1e1900 */
[----:B-----5:R-:W-:-:S03]  /*03c0*/  IMAD R25, R22, R21, R25 ;  /* 0x0000001516197224 */ /* 0x020fc600078e0219 */
[----:B------:R-:W4:Y:S04]  /*03d0*/  LDG.E R20, desc[UR10][R2.64+0x8] ;  /* 0x0000080a02147981 */ /* 0x000f28000c1e1900 */
[----:B------:R-:W5:Y:S01]  /*03e0*/  LDG.E R21, desc[UR10][R4.64+0xc] ;  /* 0x00000c0a04157981 */ /* 0x000f62000c1e1900 */
[----:B------:R-:W-:-:S03]  /*03f0*/  IMAD R25, R23, R24, R25 ;  /* 0x0000001817197224 */ /* 0x000fc600078e0219 */
[----:B------:R-:W5:Y:S04]  /*0400*/  LDG.E R22, desc[UR10][R2.64+0xc] ;  /* 0x00000c0a02167981 */ /* 0x000f68000c1e1900 */
[----:B------:R-:W5:Y:S01]  /*0410*/  LDG.E R23, desc[UR10][R4.64+0x10] ;  /* 0x0000100a04177981 */ /* 0x000f62000c1e1900 */
[----:B------:R-:W-:-:S03]  /*0420*/  IMAD R25, R9, R10, R25 ;  /* 0x0000000a09197224 */ /* 0x000fc600078e0219 */
[----:B------:R-:W5:Y:S04]  /*0430*/  LDG.E R24, desc[UR10][R2.64+0x10] ;  /* 0x0000100a02187981 */ /* 0x000f68000c1e1900 */
[----:B------:R-:W5:Y:S01]  /*0440*/  LDG.E R9, desc[UR10][R4.64+0x14] ;  /* 0x0000140a04097981 */ /* 0x000f62000c1e1900 */
[----:B------:R-:W-:-:S03]  /*0450*/  IMAD R27, R11, R12, R25 ;  /* 0x0000000c0b1b7224 */ /* 0x000fc600078e0219 */
[----:B------:R-:W5:Y:S04]  /*0460*/  LDG.E R10, desc[UR10][R2.64+0x14] ;  /* 0x0000140a020a7981 */ /* 0x000f68000c1e1900 */
[----:B------:R-:W5:Y:S04]  /*0470*/  LDG.E R12, desc[UR10][R4.64+0x18] ;  /* 0x0000180a040c7981 */ /* 0x000f68000c1e1900 */
[----:B------:R-:W5:Y:S04]  /*0480*/  LDG.E R11, desc[UR10][R2.64+0x18] ;  /* 0x0000180a020b7981 */ /* 0x000f68000c1e1900 */
[----:B------:R0:W5:Y:S01]  /*0490*/  LDG.E R25, desc[UR10][R4.64+0x1c] ;  /* 0x00001c0a04197981 */ /* 0x000162000c1e1900 */
[----:B------:R-:W-:Y:S01]  /*04a0*/  IMAD R13, R13, R14, R27 ;  /* 0x0000000e0d0d7224 */ /* 0x000fe200078e021b */
[----:B------:R-:W-:-:S04]  /*04b0*/  UIADD3 UR9, UPT, UPT, UR9, 0x10, URZ ;  /* 0x0000001009097890 */ /* 0x000fc8000fffe0ff */
[----:B------:R-:W-:Y:S01]  /*04c0*/  UISETP.NE.AND UP0, UPT, UR9, URZ, UPT ;  /* 0x000000ff0900728c */ /* 0x000fe2000bf05270 */
[----:B0-----:R-:W-:Y:S02]  /*04d0*/  IADD3 R4, P0, PT, R4, 0x40, RZ ;  /* 0x0000004004047810 */ /* 0x001fe40007f1e0ff */
[----:B------:R-:W-:Y:S02]  /*04e0*/  IADD3 R8, PT, PT, R8, 0x10, RZ ;  /* 0x0000001008087810 */ /* 0x000fe40007ffe0ff */
        /* <DEDUP_REMOVED lines=10> */
.L_x_5:
        /* <DEDUP_REMOVED lines=8> */
[C---:B------:R-:W-:Y:S02]  /*0610*/  IADD3 R3, PT, PT, R7.reuse, UR4, RZ ;  /* 0x0000000407037c10 */ /* 0x040fe4000fffe0ff */
[----:B------:R-:W-:Y:S02]  /*0620*/  IADD3 R10, P0, PT, R7, UR4, RZ ;  /* 0x00000004070a7c10 */ /* 0x000fe4000ff1e0ff */
[----:B------:R-:W-:Y:S02]  /*0630*/  IADD3 R11, PT, PT, R6, UR4, RZ ;  /* 0x00000004060b7c10 */ /* 0x000fe4000fffe0ff */
[----:B------:R-:W3:Y:S01]  /*0640*/  LDC.64 R4, c[0x0][0x390] ;  /* 0x0000e400ff047b82 */ /* 0x000ee20000000a00 */
[----:B-1----:R-:W-:Y:S01]  /*0650*/  IMAD.WIDE.U32 R8, R3, 0x4, R8 ;  /* 0x0000000403087825 */ /* 0x002fe200078e0008 */
[----:B------:R-:W-:-:S02]  /*0660*/  IADD3.X R3, PT, PT, RZ, RZ, RZ, P0, !PT ;  /* 0x000000ffff037210 */ /* 0x000fc400007fe4ff */
[----:B--2---:R-:W-:-:S04]  /*0670*/  LEA R2, P0, R10, UR8, 0x2 ;  /* 0x000000080a027c11 */ /* 0x004fc8000f8010ff */
[----:B------:R-:W-:Y:S01]  /*0680*/  LEA.HI.X R3, R10, UR9, R3, 0x2, P0 ;  /* 0x000000090a037c11 */ /* 0x000fe200080f1403 */
[----:B---3--:R-:W-:Y:S01]  /*0690*/  IMAD.WIDE R4, R11, 0x4, R4 ;  /* 0x000000040b047825 */ /* 0x008fe200078e0204 */
[----:B0-----:R-:W2:Y:S04]  /*06a0*/  LDG.E R10, desc[UR10][R8.64] ;  /* 0x0000000a080a7981 */ /* 0x001ea8000c1e1900 */
[----:B------:R-:W2:Y:S04]  /*06b0*/  LDG.E R11, desc[UR10][R4.64] ;  /* 0x0000000a040b7981 */ /* 0x000ea8000c1e1900 */
[----:B------:R-:W3:Y:S04]  /*06c0*/  LDG.E R12, desc[UR10][R4.64+0x4] ;  /* 0x0000040a040c7981 */ /* 0x000ee8000c1e1900 */
[----:B------:R-:W3:Y:S04]  /*06d0*/  LDG.E R13, desc[UR10][R2.64+0x4] ;  /* 0x0000040a020d7981 */ /* 0x000ee8000c1e1900 */
[----:B------:R-:W4:Y:S04]  /*06e0*/  LDG.E R14, desc[UR10][R4.64+0x8] ;  /* 0x0000080a040e7981 */ /* 0x000f28000c1e1900 */
        /* <DEDUP_REMOVED lines=11> */
[----:B------:R-:W-:Y:S01]  /*07a0*/  UIADD3 UR4, UPT, UPT, UR4, 0x8, URZ ;  /* 0x0000000804047890 */ /* 0x000fe2000fffe0ff */
[----:B--2---:R-:W-:-:S04]  /*07b0*/  IMAD R10, R10, R11, R15 ;  /* 0x0000000b0a0a7224 */ /* 0x004fc800078e020f */
[----:B---3--:R-:W-:-:S04]  /*07c0*/  IMAD R10, R13, R12, R10 ;  /* 0x0000000c0d0a7224 */ /* 0x008fc800078e020a */
[----:B----4-:R-:W-:-:S04]  /*07d0*/  IMAD R10, R17, R14, R10 ;  /* 0x0000000e110a7224 */ /* 0x010fc800078e020a */
[----:B-----5:R-:W-:-:S04]  /*07e0*/  IMAD R10, R19, R16, R10 ;  /* 0x00000010130a7224 */ /* 0x020fc800078e020a */
[----:B------:R-:W-:-:S04]  /*07f0*/  IMAD R10, R21, R18, R10 ;  /* 0x00000012150a7224 */ /* 0x000fc800078e020a */
[----:B------:R-:W-:-:S04]  /*0800*/  IMAD R10, R23, R20, R10 ;  /* 0x00000014170a7224 */ /* 0x000fc800078e020a */
[----:B------:R-:W-:-:S04]  /*0810*/  IMAD R8, R8, R9, R10 ;  /* 0x0000000908087224 */ /* 0x000fc800078e020a */
[----:B------:R-:W-:-:S07]  /*0820*/  IMAD R15, R25, R22, R8 ;  /* 0x00000016190f7224 */ /* 0x000fce00078e0208 */
.L_x_8:
        /* <DEDUP_REMOVED lines=13> */
[----:B--2---:R-:W-:-:S03]  /*0900*/  LEA R2, P0, R10, UR6, 0x2 ;  /* 0x000000060a027c11 */ /* 0x004fc6000f8010ff */
[----:B0-----:R-:W2:Y:S01]  /*0910*/  LDG.E R8, desc[UR10][R8.64] ;  /* 0x0000000a08087981 */ /* 0x001ea2000c1e1900 */
[----:B------:R-:W-:Y:S01]  /*0920*/  LEA.HI.X R3, R10, UR7, R3, 0x2, P0 ;  /* 0x000000070a037c11 */ /* 0x000fe200080f1403 */
[----:B---3--:R-:W-:-:S04]  /*0930*/  IMAD.WIDE R4, R11, 0x4, R4 ;  /* 0x000000040b047825 */ /* 0x008fc800078e0204 */
[----:B------:R-:W3:Y:S04]  /*0940*/  LDG.E R11, desc[UR10][R2.64+0x4] ;  /* 0x0000040a020b7981 */ /* 0x000ee8000c1e1900 */
[----:B------:R-:W2:Y:S04]  /*0950*/  LDG.E R10, desc[UR10][R4.64] ;  /* 0x0000000a040a7981 */ /* 0x000ea8000c1e1900 */
[----:B------:R-:W3:Y:S04]  /*0960*/  LDG.E R12, desc[UR10][R4.64+0x4] ;  /* 0x0000040a040c7981 */ /* 0x000ee8000c1e1900 */
[----:B------:R-:W4:Y:S04]  /*0970*/  LDG.E R14, desc[UR10][R4.64+0x8] ;  /* 0x0000080a040e7981 */ /* 0x000f28000c1e1900 */
[----:B------:R-:W4:Y:S04]  /*0980*/  LDG.E R13, desc[UR10][R2.64+0x8] ;  /* 0x0000080a020d7981 */ /* 0x000f28000c1e1900 */
[----:B------:R-:W5:Y:S04]  /*0990*/  LDG.E R17, desc[UR10][R2.64+0xc] ;  /* 0x00000c0a02117981 */ /* 0x000f68000c1e1900 */
[----:B------:R-:W5:Y:S01]  /*09a0*/  LDG.E R16, desc[UR10][R4.64+0xc] ;  /* 0x00000c0a04107981 */ /* 0x000f62000c1e1900 */
[----:B------:R-:W-:Y:S01]  /*09b0*/  UIADD3 UR4, UPT, UPT, UR4, 0x4, URZ ;  /* 0x0000000404047890 */ /* 0x000fe2000fffe0ff */
[----:B--2---:R-:W-:-:S04]  /*09c0*/  IMAD R10, R8, R10, R15 ;  /* 0x0000000a080a7224 */ /* 0x004fc800078e020f */
[----:B---3--:R-:W-:-:S04]  /*09d0*/  IMAD R10, R11, R12, R10 ;  /* 0x0000000c0b0a7224 */ /* 0x008fc800078e020a */
[----:B----4-:R-:W-:-:S04]  /*09e0*/  IMAD R10, R13, R14, R10 ;  /* 0x0000000e0d0a7224 */ /* 0x010fc800078e020a */
[----:B-----5:R-:W-:-:S07]  /*09f0*/  IMAD R15, R17, R16, R10 ;  /* 0x00000010110f7224 */ /* 0x020fce00078e020a */
.L_x_9:
[----:B------:R-:W-:Y:S05]  /*0a00*/  BRA.U !UP1, `(.L_x_7) ;  /* 0x0000000109487547 */ /* 0x000fea000b800000 */
[----:B------:R-:W1:Y:S01]  /*0a10*/  LDC.64 R4, c[0x0][0x388] ;  /* 0x0000e200ff047b82 */ /* 0x000e620000000a00 */
[----:B------:R-:W-:Y:S01]  /*0a20*/  IADD3 R9, PT, PT, R7, UR4, RZ ;  /* 0x0000000407097c10 */ /* 0x000fe2000fffe0ff */
[----:B------:R-:W-:Y:S01]  /*0a30*/  UIADD3 UR5, UPT, UPT, -UR5, URZ, URZ ;  /* 0x000000ff05057290 */ /* 0x000fe2000fffe1ff */
[----:B------:R-:W-:-:S05]  /*0a40*/  IADD3 R11, PT, PT, R6, UR4, RZ ;  /* 0x00000004060b7c10 */ /* 0x000fca000fffe0ff */
[----:B------:R-:W2:Y:S01]  /*0a50*/  LDC.64 R2, c[0x0][0x390] ;  /* 0x0000e400ff027b82 */ /* 0x000ea20000000a00 */
[----:B-1----:R-:W-:-:S03]  /*0a60*/  IMAD.WIDE.U32 R4, R9, 0x4, R4 ;  /* 0x0000000409047825 */ /* 0x002fc600078e0004 */
[----:B------:R-:W-:Y:S02]  /*0a70*/  MOV R8, R4 ;  /* 0x0000000400087202 */ /* 0x000fe40000000f00 */
[----:B------:R-:W-:-:S07]  /*0a80*/  MOV R9, R5 ;  /* 0x0000000500097202 */ /* 0x000fce0000000f00 */
.L_x_10:
[----:B--2---:R-:W-:Y:S01]  /*0a90*/  IMAD.WIDE R4, R11, 0x4, R2 ;  /* 0x000000040b047825 */ /* 0x004fe200078e0202 */
[----:B0-----:R0:W2:Y:S05]  /*0aa0*/  LDG.E R6, desc[UR10][R8.64] ;  /* 0x0000000a08067981 */ /* 0x0010aa000c1e1900 */
[----:B------:R-:W2:Y:S01]  /*0ab0*/  LDG.E R4, desc[UR10][R4.64] ;  /* 0x0000000a04047981 */ /* 0x000ea2000c1e1900 */
[----:B------:R-:W-:-:S04]  /*0ac0*/  UIADD3 UR5, UPT, UPT, UR5, 0x1, URZ ;  /* 0x0000000105057890 */ /* 0x000fc8000fffe0ff */
[----:B------:R-:W-:Y:S01]  /*0ad0*/  UISETP.NE.AND UP0, UPT, UR5, URZ, UPT ;  /* 0x000000ff0500728c */ /* 0x000fe2000bf05270 */
[----:B0-----:R-:W-:Y:S02]  /*0ae0*/  IADD3 R8, P0, PT, R8, 0x4, RZ ;  /* 0x0000000408087810 */ /* 0x001fe40007f1e0ff */
[----:B------:R-:W-:Y:S02]  /*0af0*/  IADD3 R11, PT, PT, R11, 0x1, RZ ;  /* 0x000000010b0b7810 */ /* 0x000fe40007ffe0ff */
[----:B------:R-:W-:Y:S01]  /*0b00*/  IADD3.X R9, PT, PT, RZ, R9, RZ, P0, !PT ;  /* 0x00000009ff097210 */ /* 0x000fe200007fe4ff */
[----:B--2---:R-:W-:-:S03]  /*0b10*/  IMAD R15, R6, R4, R15 ;  /* 0x00000004060f7224 */ /* 0x004fc600078e020f */
[----:B------:R-:W-:Y:S05]  /*0b20*/  BRA.U UP0, `(.L_x_10) ;  /* 0xfffffffd00d87547 */ /* 0x000fea000b83ffff */
.L_x_7:
[----:B------:R-:W1:Y:S01]  /*0b30*/  LDC.64 R2, c[0x0][0x398] ;  /* 0x0000e600ff027b82 */ /* 0x000e620000000a00 */
[----:B------:R-:W-:-:S05]  /*0b40*/  IADD3 R7, PT, PT, R0, R7, RZ ;  /* 0x0000000700077210 */ /* 0x000fca0007ffe0ff */
[----:B-1----:R-:W-:-:S05]  /*0b50*/  IMAD.WIDE R2, R7, 0x4, R2 ;  /* 0x0000000407027825 */ /* 0x002fca00078e0202 */
[----:B0-----:R-:W-:Y:S01]  /*0b60*/  STG.E desc[UR10][R2.64], R15 ;  /* 0x0000000f02007986 */ /* 0x001fe2000c10190a */
[----:B------:R-:W-:Y:S05]  /*0b70*/  EXIT ;  /* 0x000000000000794d */ /* 0x000fea0003800000 */
.L_x_11:
        /* <DEDUP_REMOVED lines=16> */
.L_x_24:


//--------------------- .text._Z21coalescedOneDimKerneliPiS_S_ --------------------------
	.section	.text._Z21coalescedOneDimKerneliPiS_S_,"ax",@progbits
	.align	128
        .global         _Z21coalescedOneDimKerneliPiS_S_
        .type           _Z21coalescedOneDimKerneliPiS_S_,@function
        .size           _Z21coalescedOneDimKerneliPiS_S_,(.L_x_22 - _Z21coalescedOneDimKerneliPiS_S_)
        .other          _Z21coalescedOneDimKerneliPiS_S_,@"STO_CUDA_ENTRY STV_DEFAULT"
_Z21coalescedOneDimKerneliPiS_S_:
.text._Z21coalescedOneDimKerneliPiS_S_:
[----:B------:R-:W0:Y:S01]  /*0000*/  LDC R1, c[0x0][0x37c] ;  /* 0x0000df00ff017b82 */ /* 0x000e220000000800 */
[----:B------:R-:W1:Y:S01]  /*0010*/  S2R R6, SR_TID.X ;  /* 0x0000000000067919 */ /* 0x000e620000002100 */
[----:B------:R-:W2:Y:S06]  /*0020*/  LDCU UR5, c[0x0][0x2fc] ;  /* 0x00005f80ff0577ac */ /* 0x000eac0008000800 */
[----:B------:R-:W3:Y:S01]  /*0030*/  LDC R10, c[0x0][0x360] ;  /* 0x0000d800ff0a7b82 */ /* 0x000ee20000000800 */
[----:B0-----:R-:W-:Y:S01]  /*0040*/  VIADD R1, R1, 0xfffffff8 ;  /* 0xfffffff801017836 */ /* 0x001fe20000000000 */
[----:B------:R-:W-:Y:S01]  /*0050*/  MOV R7, 0xd0 ;  /* 0x000000d000077802 */ /* 0x000fe20000000f00 */
[----:B------:R-:W0:Y:S05]  /*0060*/  LDCU UR4, c[0x0][0x2f8] ;  /* 0x00005f00ff0477ac */ /* 0x000e2a0008000800 */
[----:B------:R-:W4:Y:S01]  /*0070*/  S2UR UR6, SR_CTAID.X ;  /* 0x00000000000679c3 */ /* 0x000f220000002500 */
[----:B0-----:R-:W-:-:S02]  /*0080*/  IADD3 R22, P0, PT, R1, UR4, RZ ;  /* 0x0000000401167c10 */ /* 0x001fc4000ff1e0ff */
[----:B---3--:R-:W-:-:S03]  /*0090*/  LOP3.LUT R2, R10, 0xffff, RZ, 0xc0, !PT ;  /* 0x0000ffff0a027812 */ /* 0x008fc600078ec0ff */
[----:B--2---:R-:W-:Y:S01]  /*00a0*/  IMAD.X R18, RZ, RZ, UR5, P0 ;  /* 0x00000005ff127e24 */ /* 0x004fe200080e06ff */
[----:B-1----:R-:W-:-:S07]  /*00b0*/  LOP3.LUT R0, R6, 0xffff, RZ, 0xc0, !PT ;  /* 0x0000ffff06007812 */ /* 0x002fce00078ec0ff */
[----:B----4-:R-:W-:Y:S05]  /*00c0*/  CALL.REL.NOINC `($__internal_0_$__cuda_sm20_div_u16) ;  /* 0x0000000c00507944 */ /* 0x010fea0003c00000 */
[----:B------:R-:W0:Y:S01]  /*00d0*/  S2UR UR4, SR_CTAID.Y ;  /* 0x00000000000479c3 */ /* 0x000e220000002600 */
[----:B------:R-:W-:Y:S02]  /*00e0*/  LOP3.LUT R19, R19, 0xffff, RZ, 0xc0, !PT ;  /* 0x0000ffff13137812 */ /* 0x000fe400078ec0ff */
[----:B------:R-:W-:Y:S02]  /*00f0*/  LOP3.LUT R7, R6, 0xffff, RZ, 0xc0, !PT ;  /* 0x0000ffff06077812 */ /* 0x000fe400078ec0ff */
[----:B------:R-:W-:Y:S01]  /*0100*/  MOV R6, 0x160 ;  /* 0x0000016000067802 */ /* 0x000fe20000000f00 */
[----:B------:R-:W-:Y:S02]  /*0110*/  IMAD R19, R10, UR6, R19 ;  /* 0x000000060a137c24 */ /* 0x000fe4000f8e0213 */
[----:B------:R-:W0:Y:S02]  /*0120*/  LDC R11, c[0x0][0x364] ;  /* 0x0000d900ff0b7b82 */ /* 0x000e240000000800 */
[C---:B0-----:R-:W-:Y:S01]  /*0130*/  IMAD R17, R11.reuse, UR4, RZ ;  /* 0x000000040b117c24 */ /* 0x041fe2000f8e02ff */
[----:B------:R-:W-:-:S07]  /*0140*/  LOP3.LUT R0, R11, 0xffff, RZ, 0xc0, !PT ;  /* 0x0000ffff0b007812 */ /* 0x000fce00078ec0ff */
[----:B------:R-:W-:Y:S05]  /*0150*/  CALL.REL.NOINC `($__internal_1_$__cuda_sm20_rem_u16) ;  /* 0x0000000c00787944 */ /* 0x000fea0003c00000 */
[----:B------:R-:W-:Y:S01]  /*0160*/  LOP3.LUT R16, R16, 0xffff, RZ, 0xc0, !PT ;  /* 0x0000ffff10107812 */ /* 0x000fe200078ec0ff */
[----:B------:R-:W-:Y:S04]  /*0170*/  BSSY.RECONVERGENT B6, `(.L_x_12) ;  /* 0x0000017000067945 */ /* 0x000fe80003800200 */
[----:B------:R-:W-:-:S05]  /*0180*/  IMAD.IADD R2, R17, 0x1, R16 ;  /* 0x0000000111027824 */ /* 0x000fca00078e0210 */
[----:B------:R-:W-:-:S13]  /*0190*/  LOP3.LUT P0, RZ, R19, R2, RZ, 0xfc, !PT ;  /* 0x0000000213ff7212 */ /* 0x000fda000780fcff */
[----:B------:R-:W-:Y:S05]  /*01a0*/  @P0 BRA `(.L_x_13) ;  /* 0x00000000004c0947 */ /* 0x000fea0003800000 */
[----:B------:R-:W-:Y:S01]  /*01b0*/  MOV R23, 0x10 ;  /* 0x0000001000177802 */ /* 0x000fe20000000f00 */
[----:B------:R0:W-:Y:S01]  /*01c0*/  STL.64 [R1], R10 ;  /* 0x0000000a01007387 */ /* 0x0001e20000100a00 */
[----:B------:R-:W1:Y:S01]  /*01d0*/  LDCU.64 UR4, c[0x4][URZ] ;  /* 0x01000000ff0477ac */ /* 0x000e620008000a00 */
[----:B------:R-:W-:Y:S01]  /*01e0*/  IMAD.MOV.U32 R6, RZ, RZ, R22 ;  /* 0x000000ffff067224 */ /* 0x000fe200078e0016 */
[----:B------:R0:W2:Y:S01]  /*01f0*/  LDC.64 R8, c[0x4][R23] ;  /* 0x0100000017087b82 */ /* 0x0000a20000000a00 */
[----:B------:R-:W-:Y:S01]  /*0200*/  IMAD.MOV.U32 R7, RZ, RZ, R18 ;  /* 0x000000ffff077224 */ /* 0x000fe200078e0012 */
[----:B-1----:R-:W-:Y:S01]  /*0210*/  MOV R4, UR4 ;  /* 0x0000000400047c02 */ /* 0x002fe20008000f00 */
[----:B0-----:R-:W-:-:S07]  /*0220*/  IMAD.U32 R5, RZ, RZ, UR5 ;  /* 0x00000005ff057e24 */ /* 0x001fce000f8e00ff */
[----:B------:R-:W-:-:S07]  /*0230*/  LEPC R20, `(.L_x_14) ;  /* 0x000000001014794e */ /* 0x000fce0000000000 */
[----:B--2---:R-:W-:Y:S05]  /*0240*/  CALL.ABS.NOINC R8 ;  /* 0x0000000008007343 */ /* 0x004fea0003c00000 */
.L_x_14:
[----:B------:R0:W-:Y:S01]  /*0250*/  STL.64 [R1], RZ ;  /* 0x000000ff01007387 */ /* 0x0001e20000100a00 */
[----:B------:R0:W1:Y:S01]  /*0260*/  LDC.64 R8, c[0x4][R23] ;  /* 0x0100000017087b82 */ /* 0x0000620000000a00 */
[----:B------:R-:W2:Y:S01]  /*0270*/  LDCU.64 UR4, c[0x4][0x8] ;  /* 0x01000100ff0477ac */ /* 0x000ea20008000a00 */
[----:B------:R-:W-:Y:S01]  /*0280*/  IMAD.MOV.U32 R6, RZ, RZ, R22 ;  /* 0x000000ffff067224 */ /* 0x000fe200078e0016 */
[----:B------:R-:W-:Y:S02]  /*0290*/  MOV R7, R18 ;  /* 0x0000001200077202 */ /* 0x000fe40000000f00 */
[----:B--2---:R-:W-:Y:S01]  /*02a0*/  MOV R4, UR4 ;  /* 0x0000000400047c02 */ /* 0x004fe20008000f00 */
[----:B0-----:R-:W-:-:S07]  /*02b0*/  IMAD.U32 R5, RZ, RZ, UR5 ;  /* 0x00000005ff057e24 */ /* 0x001fce000f8e00ff */
[----:B------:R-:W-:-:S07]  /*02c0*/  LEPC R20, `(.L_x_13) ;  /* 0x000000001014794e */ /* 0x000fce0000000000 */
[----:B-1----:R-:W-:Y:S05]  /*02d0*/  CALL.ABS.NOINC R8 ;  /* 0x0000000008007343 */ /* 0x002fea0003c00000 */
.L_x_13:
[----:B------:R-:W-:Y:S05]  /*02e0*/  BSYNC.RECONVERGENT B6 ;  /* 0x0000000000067941 */ /* 0x000fea0003800200 */
.L_x_12:
[----:B------:R-:W0:Y:S01]  /*02f0*/  LDC R6, c[0x0][0x380] ;  /* 0x0000e000ff067b82 */ /* 0x000e220000000800 */
[----:B------:R-:W-:-:S04]  /*0300*/  VIMNMX R3, PT, PT, R19, R2, !PT ;  /* 0x0000000213037248 */ /* 0x000fc80007fe0100 */
[----:B0-----:R-:W-:-:S13]  /*0310*/  ISETP.GE.AND P0, PT, R3, R6, PT ;  /* 0x000000060300720c */ /* 0x001fda0003f06270 */
[----:B------:R-:W-:Y:S05]  /*0320*/  @P0 EXIT ;  /* 0x000000000000094d */ /* 0x000fea0003800000 */
[----:B------:R-:W0:Y:S01]  /*0330*/  LDC.64 R8, c[0x0][0x358] ;  /* 0x0000d600ff087b82 */ /* 0x000e220000000a00 */
[C---:B------:R-:W-:Y:S01]  /*0340*/  ISETP.GE.U32.AND P1, PT, R6.reuse, 0x8, PT ;  /* 0x000000080600780c */ /* 0x040fe20003f26070 */
[----:B------:R-:W-:Y:S01]  /*0350*/  IMAD R3, R19, R6, RZ ;  /* 0x0000000613037224 */ /* 0x000fe200078e02ff */
[----:B------:R-:W-:Y:S01]  /*0360*/  LOP3.LUT R4, R6, 0x7, RZ, 0xc0, !PT ;  /* 0x0000000706047812 */ /* 0x000fe200078ec0ff */
[----:B------:R-:W-:Y:S02]  /*0370*/  IMAD.MOV.U32 R27, RZ, RZ, RZ ;  /* 0x000000ffff1b7224 */ /* 0x000fe400078e00ff */
[----:B------:R-:W-:Y:S01]  /*0380*/  IMAD.MOV.U32 R20, RZ, RZ, RZ ;  /* 0x000000ffff147224 */ /* 0x000fe200078e00ff */
[----:B------:R-:W-:-:S07]  /*0390*/  ISETP.NE.AND P0, PT, R4, RZ, PT ;  /* 0x000000ff0400720c */ /* 0x000fce0003f05270 */
[----:B------:R-:W-:Y:S06]  /*03a0*/  @!P1 BRA `(.L_x_15) ;  /* 0x00000004002c9947 */ /* 0x000fec0003800000 */
[----:B------:R-:W1:Y:S01]  /*03b0*/  LDC.64 R12, c[0x0][0x388] ;  /* 0x0000e200ff0c7b82 */ /* 0x000e620000000a00 */
[C---:B------:R-:W-:Y:S01]  /*03c0*/  LEA R11, R6.reuse, R17, 0x1 ;  /* 0x00000011060b7211 */ /* 0x040fe200078e08ff */
[--C-:B------:R-:W-:Y:S01]  /*03d0*/  IMAD R7, R6, 0x3, R17.reuse ;  /* 0x0000000306077824 */ /* 0x100fe200078e0211 */
[--C-:B------:R-:W-:Y:S01]  /*03e0*/  IADD3 R0, PT, PT, R16, R6, R17.reuse ;  /* 0x0000000610007210 */ /* 0x100fe20007ffe011 */
[C-C-:B------:R-:W-:Y:S01]  /*03f0*/  IMAD R5, R6.reuse, 0x4, R17.reuse ;  /* 0x0000000406057824 */ /* 0x140fe200078e0211 */
[C---:B------:R-:W-:Y:S01]  /*0400*/  LOP3.LUT R27, R6.reuse, 0x7ffffff8, RZ, 0xc0, !PT ;  /* 0x7ffffff8061b7812 */ /* 0x040fe200078ec0ff */
[C-C-:B------:R-:W-:Y:S02]  /*0410*/  IMAD R25, R6.reuse, 0x5, R17.reuse ;  /* 0x0000000506197824 */ /* 0x140fe400078e0211 */
[----:B------:R-:W-:Y:S02]  /*0420*/  HFMA2 R20, -RZ, RZ, 0, 0 ;  /* 0x00000000ff147431 */ /* 0x000fe400000001ff */
[C-C-:B------:R-:W-:Y:S01]  /*0430*/  IMAD R15, R6.reuse, 0x6, R17.reuse ;  /* 0x00000006060f7824 */ /* 0x140fe200078e0211 */
[----:B------:R-:W-:Y:S01]  /*0440*/  BSSY.RECONVERGENT B0, `(.L_x_15) ;  /* 0x0000041000007945 */ /* 0x000fe20003800200 */
[----:B------:R-:W-:Y:S01]  /*0450*/  IMAD R17, R6, 0x7, R17 ;  /* 0x0000000706117824 */ /* 0x000fe200078e0211 */
[C---:B------:R-:W-:Y:S01]  /*0460*/  IADD3 R7, PT, PT, R16.reuse, R7, RZ ;  /* 0x0000000710077210 */ /* 0x040fe20007ffe0ff */
[C---:B------:R-:W-:Y:S01]  /*0470*/  IMAD.IADD R11, R16.reuse, 0x1, R11 ;  /* 0x00000001100b7824 */ /* 0x040fe200078e020b */
[C---:B------:R-:W-:Y:S01]  /*0480*/  IADD3 R15, PT, PT, R16.reuse, R15, RZ ;  /* 0x0000000f100f7210 */ /* 0x040fe20007ffe0ff */
[C---:B------:R-:W-:Y:S01]  /*0490*/  IMAD.IADD R5, R16.reuse, 0x1, R5 ;  /* 0x0000000110057824 */ /* 0x040fe200078e0205 */
[----:B------:R-:W-:Y:S01]  /*04a0*/  IADD3 R24, PT, PT, -R27, RZ, RZ ;  /* 0x000000ff1b187210 */ /* 0x000fe20007ffe1ff */
[----:B------:R-:W-:-:S02]  /*04b0*/  IMAD.IADD R25, R16, 0x1, R25 ;  /* 0x0000000110197824 */ /* 0x000fc400078e0219 */
[----:B------:R-:W-:Y:S02]  /*04c0*/  IMAD.IADD R29, R16, 0x1, R17 ;  /* 0x00000001101d7824 */ /* 0x000fe400078e0211 */
[----:B------:R-:W-:Y:S02]  /*04d0*/  IMAD.MOV.U32 R14, RZ, RZ, R3 ;  /* 0x000000ffff0e7224 */ /* 0x000fe400078e0003 */
[----:B------:R-:W-:Y:S01]  /*04e0*/  IMAD.MOV.U32 R10, RZ, RZ, R2 ;  /* 0x000000ffff0a7224 */ /* 0x000fe200078e0002 */
[----:B-1----:R-:W-:-:S05]  /*04f0*/  IADD3 R12, P1, PT, R12, 0x10, RZ ;  /* 0x000000100c0c7810 */ /* 0x002fca0007f3e0ff */
[----:B------:R-:W-:-:S08]  /*0500*/  IMAD.X R13, RZ, RZ, R13, P1 ;  /* 0x000000ffff0d7224 */ /* 0x000fd000008e060d */
.L_x_16:
[----:B------:R-:W1:Y:S01]  /*0510*/  LDC.64 R18, c[0x0][0x390] ;  /* 0x0000e400ff127b82 */ /* 0x000e620000000a00 */
[----:B0-----:R-:W-:Y:S01]  /*0520*/  R2UR UR6, R8 ;  /* 0x00000000080672ca */ /* 0x001fe200000e0000 */
[----:B------:R-:W-:Y:S01]  /*0530*/  IMAD.WIDE R16, R14, 0x4, R12 ;  /* 0x000000040e107825 */ /* 0x000fe200078e020c */
[C---:B------:R-:W-:Y:S02]  /*0540*/  R2UR UR7, R9.reuse ;  /* 0x00000000090772ca */ /* 0x040fe400000e0000 */
[----:B------:R-:W-:Y:S02]  /*0550*/  R2UR UR4, R8 ;  /* 0x00000000080472ca */ /* 0x000fe400000e0000 */
[----:B------:R-:W-:-:S13]  /*0560*/  R2UR UR5, R9 ;  /* 0x00000000090572ca */ /* 0x000fda00000e0000 */
[----:B------:R-:W2:Y:S01]  /*0570*/  LDG.E R21, desc[UR4][R16.64+-0x10] ;  /* 0xfffff00410157981 */ /* 0x000ea2000c1e1900 */
[----:B-1----:R-:W-:-:S03]  /*0580*/  IMAD.WIDE.U32 R22, R10, 0x4, R18 ;  /* 0x000000040a167825 */ /* 0x002fc600078e0012 */
[----:B------:R-:W3:Y:S04]  /*0590*/  LDG.E R28, desc[UR4][R16.64+-0xc] ;  /* 0xfffff404101c7981 */ /* 0x000ee8000c1e1900 */
[----:B------:R-:W2:Y:S02]  /*05a0*/  LDG.E R22, desc[UR6][R22.64] ;  /* 0x0000000616167981 */ /* 0x000ea4000c1e1900 */
[----:B--2---:R-:W-:Y:S02]  /*05b0*/  IMAD R26, R21, R22, R20 ;  /* 0x00000016151a7224 */ /* 0x004fe400078e0214 */
[----:B------:R-:W-:-:S06]  /*05c0*/  IMAD.WIDE.U32 R20, R0, 0x4, R18 ;  /* 0x0000000400147825 */ /* 0x000fcc00078e0012 */
[----:B------:R-:W3:Y:S01]  /*05d0*/  LDG.E R21, desc[UR6][R20.64] ;  /* 0x0000000614157981 */ /* 0x000ee2000c1e1900 */
[----:B------:R-:W-:-:S06]  /*05e0*/  IMAD.WIDE.U32 R22, R11, 0x4, R18 ;  /* 0x000000040b167825 */ /* 0x000fcc00078e0012 */
[----:B------:R-:W2:Y:S01]  /*05f0*/  LDG.E R23, desc[UR6][R22.64] ;  /* 0x0000000616177981 */ /* 0x000ea2000c1e1900 */
[----:B---3--:R-:W-:-:S03]  /*0600*/  IMAD R26, R28, R21, R26 ;  /* 0x000000151c1a7224 */ /* 0x008fc600078e021a */
[----:B------:R-:W2:Y:S01]  /*0610*/  LDG.E R28, desc[UR4][R16.64+-0x8] ;  /* 0xfffff804101c7981 */ /* 0x000ea2000c1e1900 */
[----:B------:R-:W-:-:S06]  /*0620*/  IMAD.WIDE.U32 R20, R7, 0x4, R18 ;  /* 0x0000000407147825 */ /* 0x000fcc00078e0012 */
[----:B------:R-:W3:Y:S01]  /*0630*/  LDG.E R21, desc[UR6][R20.64] ;  /* 0x0000000614157981 */ /* 0x000ee2000c1e1900 */
[----:B--2---:R-:W-:-:S03]  /*0640*/  IMAD R26, R28, R23, R26 ;  /* 0x000000171c1a7224 */ /* 0x004fc600078e021a */
        /* <DEDUP_REMOVED lines=9> */
[----:B------:R-:W-:Y:S02]  /*06e0*/  R2UR UR8, R8 ;  /* 0x00000000080872ca */ /* 0x000fe400000e0000 */
[----:B------:R-:W-:Y:S01]  /*06f0*/  R2UR UR9, R9 ;  /* 0x00000000090972ca */ /* 0x000fe200000e0000 */
[----:B------:R-:W-:-:S04]  /*0700*/  IMAD.WIDE.U32 R22, R15, 0x4, R18 ;  /* 0x000000040f167825 */ /* 0x000fc800078e0012 */
[----:B------:R-:W-:Y:S02]  /*0710*/  IMAD.WIDE.U32 R18, R29, 0x4, R18 ;  /* 0x000000041d127825 */ /* 0x000fe400078e0012 */
[----:B------:R-:W2:Y:S04]  /*0720*/  LDG.E R23, desc[UR6][R22.64] ;  /* 0x0000000616177981 */ /* 0x000ea8000c1e1900 */
[----:B------:R-:W4:Y:S04]  /*0730*/  LDG.E R18, desc[UR4][R18.64] ;  /* 0x0000000412127981 */ /* 0x000f28000c1e1900 */
[----:B------:R-:W4:Y:S01]  /*0740*/  LDG.E R20, desc[UR8][R16.64+0xc] ;  /* 0x00000c0810147981 */ /* 0x000f22000c1e1900 */
[----:B---3--:R-:W-:-:S03]  /*0750*/  IMAD R26, R28, R21, R26 ;  /* 0x000000151c1a7224 */ /* 0x008fc600078e021a */
[----:B------:R-:W2:Y:S01]  /*0760*/  LDG.E R28, desc[UR4][R16.64+0x8] ;  /* 0x00000804101c7981 */ /* 0x000ea2000c1e1900 */
[----:B------:R-:W-:-:S05]  /*0770*/  VIADD R24, R24, 0x8 ;  /* 0x0000000818187836 */ /* 0x000fca0000000000 */
[----:B------:R-:W-:Y:S01]  /*0780*/  ISETP.NE.AND P1, PT, R24, RZ, PT ;  /* 0x000000ff1800720c */ /* 0x000fe20003f25270 */
[----:B------:R-:W-:Y:S01]  /*0790*/  VIADD R14, R14, 0x8 ;  /* 0x000000080e0e7836 */ /* 0x000fe20000000000 */
[C---:B------:R-:W-:Y:S01]  /*07a0*/  LEA R0, R6.reuse, R0, 0x3 ;  /* 0x0000000006007211 */ /* 0x040fe200078e18ff */
[C---:B------:R-:W-:Y:S01]  /*07b0*/  IMAD R11, R6.reuse, 0x8, R11 ;  /* 0x00000008060b7824 */ /* 0x040fe200078e020b */
[C---:B------:R-:W-:Y:S01]  /*07c0*/  LEA R5, R6.reuse, R5, 0x3 ;  /* 0x0000000506057211 */ /* 0x040fe200078e18ff */
[C---:B------:R-:W-:Y:S01]  /*07d0*/  IMAD R7, R6.reuse, 0x8, R7 ;  /* 0x0000000806077824 */ /* 0x040fe200078e0207 */
[C---:B------:R-:W-:Y:S01]  /*07e0*/  LEA R29, R6.reuse, R29, 0x3 ;  /* 0x0000001d061d7211 */ /* 0x040fe200078e18ff */
[C---:B------:R-:W-:Y:S02]  /*07f0*/  IMAD R25, R6.reuse, 0x8, R25 ;  /* 0x0000000806197824 */ /* 0x040fe400078e0219 */
[C---:B------:R-:W-:Y:S02]  /*0800*/  IMAD R15, R6.reuse, 0x8, R15 ;  /* 0x00000008060f7824 */ /* 0x040fe400078e020f */
[----:B------:R-:W-:-:S02]  /*0810*/  IMAD R10, R6, 0x8, R10 ;  /* 0x00000008060a7824 */ /* 0x000fc400078e020a */
[----:B--2---:R-:W-:-:S04]  /*0820*/  IMAD R21, R28, R23, R26 ;  /* 0x000000171c157224 */ /* 0x004fc800078e021a */
[----:B----4-:R-:W-:Y:S01]  /*0830*/  IMAD R20, R20, R18, R21 ;  /* 0x0000001214147224 */ /* 0x010fe200078e0215 */
[----:B------:R-:W-:Y:S06]  /*0840*/  @P1 BRA `(.L_x_16) ;  /* 0xfffffffc00301947 */ /* 0x000fec000383ffff */
[----:B------:R-:W-:Y:S05]  /*0850*/  BSYNC.RECONVERGENT B0 ;  /* 0x0000000000007941 */ /* 0x000fea0003800200 */
.L_x_15:
[----:B------:R-:W-:Y:S05]  /*0860*/  @!P0 BRA `(.L_x_17) ;  /* 0x00000004004c8947 */ /* 0x000fea0003800000 */
[----:B------:R-:W-:Y:S02]  /*0870*/  ISETP.GE.U32.AND P0, PT, R4, 0x4, PT ;  /* 0x000000040400780c */ /* 0x000fe40003f06070 */
[----:B------:R-:W-:-:S04]  /*0880*/  LOP3.LUT R18, R6, 0x3, RZ, 0xc0, !PT ;  /* 0x0000000306127812 */ /* 0x000fc800078ec0ff */
[----:B------:R-:W-:-:S07]  /*0890*/  ISETP.NE.AND P1, PT, R18, RZ, PT ;  /* 0x000000ff1200720c */ /* 0x000fce0003f25270 */
[----:B------:R-:W-:Y:S06]  /*08a0*/  @!P0 BRA `(.L_x_18) ;  /* 0x00000000009c8947 */ /* 0x000fec0003800000 */
[----:B------:R-:W1:Y:S01]  /*08b0*/  LDC.64 R4, c[0x0][0x390] ;  /* 0x0000e400ff047b82 */ /* 0x000e620000000a00 */
[C---:B0-----:R-:W-:Y:S01]  /*08c0*/  R2UR UR6, R8.reuse ;  /* 0x00000000080672ca */ /* 0x041fe200000e0000 */
[----:B------:R-:W-:Y:S01]  /*08d0*/  IMAD R13, R27, R6, R2 ;  /* 0x000000061b0d7224 */ /* 0x000fe200078e0202 */
[----:B------:R-:W-:Y:S01]  /*08e0*/  R2UR UR7, R9 ;  /* 0x00000000090772ca */ /* 0x000fe200000e0000 */
[----:B------:R-:W-:Y:S01]  /*08f0*/  IMAD.IADD R7, R3, 0x1, R27 ;  /* 0x0000000103077824 */ /* 0x000fe200078e021b */
[C---:B------:R-:W-:Y:S02]  /*0900*/  R2UR UR4, R8.reuse ;  /* 0x00000000080472ca */ /* 0x040fe400000e0000 */
[C---:B------:R-:W-:Y:S01]  /*0910*/  R2UR UR5, R9.reuse ;  /* 0x00000000090572ca */ /* 0x040fe200000e0000 */
[----:B------:R-:W0:Y:S01]  /*0920*/  LDC.64 R10, c[0x0][0x388] ;  /* 0x0000e200ff0a7b82 */ /* 0x000e220000000a00 */
[----:B------:R-:W-:Y:S02]  /*0930*/  R2UR UR10, R8 ;  /* 0x00000000080a72ca */ /* 0x000fe400000e0000 */
[----:B------:R-:W-:-:S02]  /*0940*/  R2UR UR11, R9 ;  /* 0x00000000090b72ca */ /* 0x000fc400000e0000 */
[C---:B------:R-:W-:Y:S02]  /*0950*/  R2UR UR8, R8.reuse ;  /* 0x00000000080872ca */ /* 0x040fe400000e0000 */
[C---:B------:R-:W-:Y:S02]  /*0960*/  R2UR UR9, R9.reuse ;  /* 0x00000000090972ca */ /* 0x040fe400000e0000 */
[C---:B------:R-:W-:Y:S02]  /*0970*/  R2UR UR12, R8.reuse ;  /* 0x00000000080c72ca */ /* 0x040fe400000e0000 */
[----:B------:R-:W-:Y:S01]  /*0980*/  R2UR UR13, R9 ;  /* 0x00000000090d72ca */ /* 0x000fe200000e0000 */
[C---:B-1----:R-:W-:Y:S01]  /*0990*/  IMAD.WIDE.U32 R16, R13.reuse, 0x4, R4 ;  /* 0x000000040d107825 */ /* 0x042fe200078e0004 */
[----:B------:R-:W-:Y:S02]  /*09a0*/  IADD3 R13, PT, PT, R13, R6, RZ ;  /* 0x000000060d0d7210 */ /* 0x000fe40007ffe0ff */
[----:B------:R-:W-:-:S03]  /*09b0*/  R2UR UR14, R8 ;  /* 0x00000000080e72ca */ /* 0x000fc600000e0000 */
[----:B------:R-:W-:Y:S01]  /*09c0*/  IMAD.IADD R19, R13, 0x1, R6 ;  /* 0x000000010d137824 */ /* 0x000fe200078e0206 */
[----:B------:R-:W-:Y:S01]  /*09d0*/  R2UR UR15, R9 ;  /* 0x00000000090f72ca */ /* 0x000fe200000e0000 */
[----:B0-----:R-:W-:Y:S01]  /*09e0*/  IMAD.WIDE R10, R7, 0x4, R10 ;  /* 0x00000004070a7825 */ /* 0x001fe200078e020a */
[----:B------:R-:W-:Y:S01]  /*09f0*/  R2UR UR16, R8 ;  /* 0x00000000081072ca */ /* 0x000fe200000e0000 */
[----:B------:R-:W2:Y:S01]  /*0a00*/  LDG.E R16, desc[UR6][R16.64] ;  /* 0x0000000610107981 */ /* 0x000ea2000c1e1900 */
[----:B------:R-:W-:Y:S01]  /*0a10*/  R2UR UR17, R9 ;  /* 0x00000000091172ca */ /* 0x000fe200000e0000 */
[--C-:B------:R-:W-:Y:S02]  /*0a20*/  IMAD.WIDE.U32 R14, R13, 0x4, R4.reuse ;  /* 0x000000040d0e7825 */ /* 0x100fe400078e0004 */
[----:B------:R-:W2:Y:S02]  /*0a30*/  LDG.E R7, desc[UR4][R10.64] ;  /* 0x000000040a077981 */ /* 0x000ea4000c1e1900 */
[----:B------:R-:W-:-:S02]  /*0a40*/  IMAD.WIDE.U32 R12, R19, 0x4, R4 ;  /* 0x00000004130c7825 */ /* 0x000fc400078e0004 */
[----:B------:R-:W3:Y:S02]  /*0a50*/  LDG.E R14, desc[UR10][R14.64] ;  /* 0x0000000a0e0e7981 */ /* 0x000ee4000c1e1900 */
[----:B------:R-:W-:Y:S02]  /*0a60*/  IMAD.IADD R19, R19, 0x1, R6 ;  /* 0x0000000113137824 */ /* 0x000fe400078e0206 */
[----:B------:R-:W3:Y:S02]  /*0a70*/  LDG.E R0, desc[UR8][R10.64+0x4] ;  /* 0x000004080a007981 */ /* 0x000ee4000c1e1900 */
[----:B------:R-:W-:Y:S02]  /*0a80*/  IMAD.WIDE.U32 R4, R19, 0x4, R4 ;  /* 0x0000000413047825 */ /* 0x000fe400078e0004 */
[----:B------:R-:W4:Y:S04]  /*0a90*/  LDG.E R12, desc[UR12][R12.64] ;  /* 0x0000000c0c0c7981 */ /* 0x000f28000c1e1900 */
[----:B------:R-:W4:Y:S04]  /*0aa0*/  LDG.E R17, desc[UR6][R10.64+0x8] ;  /* 0x000008060a117981 */ /* 0x000f28000c1e1900 */
[----:B------:R-:W5:Y:S04]  /*0ab0*/  LDG.E R19, desc[UR14][R10.64+0xc] ;  /* 0x00000c0e0a137981 */ /* 0x000f68000c1e1900 */
[----:B------:R-:W5:Y:S01]  /*0ac0*/  LDG.E R4, desc[UR16][R4.64] ;  /* 0x0000001004047981 */ /* 0x000f62000c1e1900 */
[----:B------:R-:W-:Y:S01]  /*0ad0*/  IADD3 R27, PT, PT, R27, 0x4, RZ ;  /* 0x000000041b1b7810 */ /* 0x000fe20007ffe0ff */
[----:B--2---:R-:W-:-:S04]  /*0ae0*/  IMAD R7, R7, R16, R20 ;  /* 0x0000001007077224 */ /* 0x004fc800078e0214 */
[----:B---3--:R-:W-:-:S04]  /*0af0*/  IMAD R0, R0, R14, R7 ;  /* 0x0000000e00007224 */ /* 0x008fc800078e0207 */
[----:B----4-:R-:W-:-:S04]  /*0b00*/  IMAD R0, R17, R12, R0 ;  /* 0x0000000c11007224 */ /* 0x010fc800078e0200 */
[----:B-----5:R-:W-:-:S07]  /*0b10*/  IMAD R20, R19, R4, R0 ;  /* 0x0000000413147224 */ /* 0x020fce00078e0200 */
.L_x_18:
[----:B------:R-:W-:Y:S05]  /*0b20*/  @!P1 BRA `(.L_x_17) ;  /* 0x00000000009c9947 */ /* 0x000fea0003800000 */
[----:B------:R-:W-:Y:S02]  /*0b30*/  ISETP.NE.AND P0, PT, R18, 0x1, PT ;  /* 0x000000011200780c */ /* 0x000fe40003f05270 */
[----:B------:R-:W-:-:S04]  /*0b40*/  LOP3.LUT R0, R6, 0x1, RZ, 0xc0, !PT ;  /* 0x0000000106007812 */ /* 0x000fc800078ec0ff */
[----:B------:R-:W-:-:S07]  /*0b50*/  ISETP.NE.U32.AND P1, PT, R0, 0x1, PT ;  /* 0x000000010000780c */ /* 0x000fce0003f25070 */
[----:B------:R-:W1:Y:S01]  /*0b60*/  @P0 LDC.64 R4, c[0x0][0x388] ;  /* 0x0000e200ff040b82 */ /* 0x000e620000000a00 */
[----:B------:R-:W-:Y:S01]  /*0b70*/  @P0 IMAD.IADD R7, R3, 0x1, R27 ;  /* 0x0000000103070824 */ /* 0x000fe200078e021b */
[C---:B0-----:R-:W-:Y:S01]  /*0b80*/  @P0 R2UR UR6, R8.reuse ;  /* 0x00000000080602ca */ /* 0x041fe200000e0000 */
[----:B------:R-:W-:Y:S01]  /*0b90*/  @P0 IMAD R17, R27, R6, R2 ;  /* 0x000000061b110224 */ /* 0x000fe200078e0202 */
[C---:B------:R-:W-:Y:S02]  /*0ba0*/  @P0 R2UR UR7, R9.reuse ;  /* 0x00000000090702ca */ /* 0x040fe400000e0000 */
[C---:B------:R-:W-:Y:S02]  /*0bb0*/  @P0 R2UR UR4, R8.reuse ;  /* 0x00000000080402ca */ /* 0x040fe400000e0000 */
[----:B------:R-:W0:Y:S01]  /*0bc0*/  @P0 LDC.64 R14, c[0x0][0x390] ;  /* 0x0000e400ff0e0b82 */ /* 0x000e220000000a00 */
[----:B------:R-:W-:Y:S02]  /*0bd0*/  @P0 R2UR UR5, R9 ;  /* 0x00000000090502ca */ /* 0x000fe400000e0000 */
[----:B------:R-:W-:-:S02]  /*0be0*/  @P0 R2UR UR10, R8 ;  /* 0x00000000080a02ca */ /* 0x000fc400000e0000 */
[C---:B------:R-:W-:Y:S02]  /*0bf0*/  @P0 R2UR UR11, R9.reuse ;  /* 0x00000000090b02ca */ /* 0x040fe400000e0000 */
[C---:B------:R-:W-:Y:S01]  /*0c00*/  @P0 R2UR UR8, R8.reuse ;  /* 0x00000000080802ca */ /* 0x040fe200000e0000 */
[----:B------:R-:W2:Y:S01]  /*0c10*/  @!P1 LDC.64 R12, c[0x0][0x388] ;  /* 0x0000e200ff0c9b82 */ /* 0x000ea20000000a00 */
[----:B------:R-:W-:Y:S02]  /*0c20*/  @P0 R2UR UR9, R9 ;  /* 0x00000000090902ca */ /* 0x000fe400000e0000 */
[----:B------:R-:W-:Y:S02]  /*0c30*/  @P0 IADD3 R27, PT, PT, R27, 0x2, RZ ;  /* 0x000000021b1b0810 */ /* 0x000fe40007ffe0ff */
[C---:B------:R-:W-:Y:S02]  /*0c40*/  @!P1 R2UR UR12, R8.reuse ;  /* 0x00000000080c92ca */ /* 0x040fe400000e0000 */
[----:B------:R-:W-:Y:S01]  /*0c50*/  @!P1 R2UR UR13, R9 ;  /* 0x00000000090d92ca */ /* 0x000fe200000e0000 */
[----:B------:R-:W3:Y:S01]  /*0c60*/  @!P1 LDC.64 R10, c[0x0][0x390] ;  /* 0x0000e400ff0a9b82 */ /* 0x000ee20000000a00 */
[----:B-1----:R-:W-:Y:S01]  /*0c70*/  @P0 IMAD.WIDE R4, R7, 0x4, R4 ;  /* 0x0000000407040825 */ /* 0x002fe200078e0204 */
[----:B------:R-:W-:-:S02]  /*0c80*/  @!P1 R2UR UR14, R8 ;  /* 0x00000000080e92ca */ /* 0x000fc400000e0000 */
[----:B------:R-:W-:Y:S01]  /*0c90*/  @!P1 R2UR UR15, R9 ;  /* 0x00000000090f92ca */ /* 0x000fe200000e0000 */
[C---:B------:R-:W-:Y:S01]  /*0ca0*/  @P0 IMAD.IADD R7, R17.reuse, 0x1, R6 ;  /* 0x0000000111070824 */ /* 0x040fe200078e0206 */
[----:B------:R-:W4:Y:S01]  /*0cb0*/  @P0 LDG.E R19, desc[UR4][R4.64] ;  /* 0x0000000404130981 */ /* 0x000f22000c1e1900 */
[----:B0-----:R-:W-:-:S03]  /*0cc0*/  @P0 IMAD.WIDE.U32 R16, R17, 0x4, R14 ;  /* 0x0000000411100825 */ /* 0x001fc600078e000e */
[----:B------:R-:W5:Y:S01]  /*0cd0*/  @P0 LDG.E R0, desc[UR8][R4.64+0x4] ;  /* 0x0000040804000981 */ /* 0x000f62000c1e1900 */
[----:B------:R-:W-:-:S03]  /*0ce0*/  @P0 IMAD.WIDE.U32 R14, R7, 0x4, R14 ;  /* 0x00000004070e0825 */ /* 0x000fc600078e000e */
[----:B------:R-:W4:Y:S01]  /*0cf0*/  @P0 LDG.E R16, desc[UR6][R16.64] ;  /* 0x0000000610100981 */ /* 0x000f22000c1e1900 */
[----:B------:R-:W-:Y:S02]  /*0d00*/  @!P1 IMAD.IADD R7, R3, 0x1, R27 ;  /* 0x0000000103079824 */ /* 0x000fe400078e021b */
[----:B------:R-:W-:Y:S01]  /*0d10*/  @!P1 IMAD R27, R27, R6, R2 ;  /* 0x000000061b1b9224 */ /* 0x000fe200078e0202 */
[----:B------:R-:W5:Y:S01]  /*0d20*/  @P0 LDG.E R14, desc[UR10][R14.64] ;  /* 0x0000000a0e0e0981 */ /* 0x000f62000c1e1900 */
[----:B--2---:R-:W-:-:S04]  /*0d30*/  @!P1 IMAD.WIDE R12, R7, 0x4, R12 ;  /* 0x00000004070c9825 */ /* 0x004fc800078e020c */
[----:B---3--:R-:W-:Y:S02]  /*0d40*/  @!P1 IMAD.WIDE.U32 R10, R27, 0x4, R10 ;  /* 0x000000041b0a9825 */ /* 0x008fe400078e000a */
[----:B------:R-:W2:Y:S04]  /*0d50*/  @!P1 LDG.E R13, desc[UR12][R12.64] ;  /* 0x0000000c0c0d9981 */ /* 0x000ea8000c1e1900 */
[----:B------:R-:W2:Y:S01]  /*0d60*/  @!P1 LDG.E R10, desc[UR14][R10.64] ;  /* 0x0000000e0a0a9981 */ /* 0x000ea2000c1e1900 */
[----:B----4-:R-:W-:-:S04]  /*0d70*/  @P0 IMAD R19, R19, R16, R20 ;  /* 0x0000001013130224 */ /* 0x010fc800078e0214 */
[----:B-----5:R-:W-:-:S04]  /*0d80*/  @P0 IMAD R20, R0, R14, R19 ;  /* 0x0000000e00140224 */ /* 0x020fc800078e0213 */
[----:B--2---:R-:W-:-:S07]  /*0d90*/  @!P1 IMAD R20, R13, R10, R20 ;  /* 0x0000000a0d149224 */ /* 0x004fce00078e0214 */
.L_x_17:
[----:B------:R-:W1:Y:S01]  /*0da0*/  LDC.64 R4, c[0x0][0x398] ;  /* 0x0000e600ff047b82 */ /* 0x000e620000000a00 */
[----:B0-----:R-:W-:Y:S01]  /*0db0*/  R2UR UR4, R8 ;  /* 0x00000000080472ca */ /* 0x001fe200000e0000 */
[----:B------:R-:W-:Y:S01]  /*0dc0*/  IMAD.IADD R3, R2, 0x1, R3 ;  /* 0x0000000102037824 */ /* 0x000fe200078e0203 */
[----:B------:R-:W-:-:S03]  /*0dd0*/  R2UR UR5, R9 ;  /* 0x00000000090572ca */ /* 0x000fc600000e0000 */
[----:B-1----:R-:W-:-:S10]  /*0de0*/  IMAD.WIDE R2, R3, 0x4, R4 ;  /* 0x0000000403027825 */ /* 0x002fd400078e0204 */
[----:B------:R-:W-:Y:S01]  /*0df0*/  STG.E desc[UR4][R2.64], R20 ;  /* 0x0000001402007986 */ /* 0x000fe2000c101904 */
[----:B------:R-:W-:Y:S05]  /*0e00*/  EXIT ;  /* 0x000000000000794d */ /* 0x000fea0003800000 */
        .weak           $__internal_0_$__cuda_sm20_div_u16
        .type           $__internal_0_$__cuda_sm20_div_u16,@function
        .size           $__internal_0_$__cuda_sm20_div_u16,($__internal_1_$__cuda_sm20_rem_u16 - $__internal_0_$__cuda_sm20_div_u16)
$__internal_0_$__cuda_sm20_div_u16:
[----:B------:R-:W0:Y:S01]  /*0e10*/  I2F.U16 R3, R2 ;  /* 0x0000000200037306 */ /* 0x000e220000101000 */
[----:B------:R-:W-:Y:S02]  /*0e20*/  MOV R4, 0x4b800000 ;  /* 0x4b80000000047802 */ /* 0x000fe40000000f00 */
[----:B------:R-:W-:Y:S02]  /*0e30*/  I2FP.F32.U32.RZ R0, R0 ;  /* 0x0000000000007245 */ /* 0x000fe4000020d000 */
[C---:B0-----:R-:W-:Y:S02]  /*0e40*/  FSETP.GEU.AND P1, PT, |R3|.reuse, 1.175494350822287508e-38, PT ;  /* 0x008000000300780b */ /* 0x041fe40003f2e200 */
[----:B------:R-:W-:Y:S02]  /*0e50*/  FSETP.GT.AND P0, PT, |R3|, 8.50705917302346158658e+37, PT ;  /* 0x7e8000000300780b */ /* 0x000fe40003f04200 */
[----:B------:R-:W-:-:S04]  /*0e60*/  FSEL R4, R4, 1, !P1 ;  /* 0x3f80000004047808 */ /* 0x000fc80004800000 */
[----:B------:R-:W-:Y:S02]  /*0e70*/  FSEL R4, R4, 0.25, !P0 ;  /* 0x3e80000004047808 */ /* 0x000fe40004000000 */
[----:B------:R-:W-:Y:S02]  /*0e80*/  ISETP.NE.U32.AND P0, PT, R2, RZ, PT ;  /* 0x000000ff0200720c */ /* 0x000fe40003f05070 */
[----:B------:R-:W-:Y:S01]  /*0e90*/  MOV R2, R7 ;  /* 0x0000000700027202 */ /* 0x000fe20000000f00 */
[----:B------:R-:W-:-:S06]  /*0ea0*/  FMUL R5, R3, R4 ;  /* 0x0000000403057220 */ /* 0x000fcc0000400000 */
[----:B------:R-:W0:Y:S02]  /*0eb0*/  MUFU.RCP R5, R5 ;  /* 0x0000000500057308 */ /* 0x000e240000001000 */
[----:B0-----:R-:W-:-:S04]  /*0ec0*/  FMUL R4, R4, R5 ;  /* 0x0000000504047220 */ /* 0x001fc80000400000 */
[----:B------:R-:W-:-:S04]  /*0ed0*/  VIADD R3, R4, 0x2 ;  /* 0x0000000204037836 */ /* 0x000fc80000000000 */
[----:B------:R-:W-:Y:S01]  /*0ee0*/  FMUL.RZ R0, R0, R3 ;  /* 0x0000000300007220 */ /* 0x000fe2000040c000 */
[----:B------:R-:W-:-:S05]  /*0ef0*/  IMAD.MOV.U32 R3, RZ, RZ, 0x0 ;  /* 0x00000000ff037424 */ /* 0x000fca00078e00ff */
[----:B------:R-:W0:Y:S02]  /*0f00*/  F2I.U32.TRUNC.NTZ R0, R0 ;  /* 0x0000000000007305 */ /* 0x000e24000020f000 */
[----:B0-----:R-:W-:Y:S01]  /*0f10*/  LOP3.LUT R19, R0, 0xffff, RZ, 0xc0, !PT ;  /* 0x0000ffff00137812 */ /* 0x001fe200078ec0ff */
[----:B------:R-:W-:Y:S01]  /*0f20*/  @!P0 IMAD.MOV.U32 R19, RZ, RZ, -0x1 ;  /* 0xffffffffff138424 */ /* 0x000fe200078e00ff */
[----:B------:R-:W-:Y:S06]  /*0f30*/  RET.REL.NODEC R2 `(_Z21coalescedOneDimKerneliPiS_S_) ;  /* 0xfffffff002307950 */ /* 0x000fec0003c3ffff */
        .weak           $__internal_1_$__cuda_sm20_rem_u16
        .type           $__internal_1_$__cuda_sm20_rem_u16,@function
        .size           $__internal_1_$__cuda_sm20_rem_u16,(.L_x_22 - $__internal_1_$__cuda_sm20_rem_u16)
$__internal_1_$__cuda_sm20_rem_u16:
[----:B------:R-:W0:Y:S01]  /*0f40*/  I2F.U16 R2, R0 ;  /* 0x0000000000027306 */ /* 0x000e220000101000 */
[----:B------:R-:W-:Y:S01]  /*0f50*/  IMAD.MOV.U32 R3, RZ, RZ, 0x4b800000 ;  /* 0x4b800000ff037424 */ /* 0x000fe200078e00ff */
[C---:B0-----:R-:W-:Y:S02]  /*0f60*/  FSETP.GEU.AND P1, PT, |R2|.reuse, 1.175494350822287508e-38, PT ;  /* 0x008000000200780b */ /* 0x041fe40003f2e200 */
[----:B------:R-:W-:Y:S02]  /*0f70*/  FSETP.GT.AND P0, PT, |R2|, 8.50705917302346158658e+37, PT ;  /* 0x7e8000000200780b */ /* 0x000fe40003f04200 */
[----:B------:R-:W-:-:S04]  /*0f80*/  FSEL R3, R3, 1, !P1 ;  /* 0x3f80000003037808 */ /* 0x000fc80004800000 */
[----:B------:R-:W-:Y:S02]  /*0f90*/  FSEL R3, R3, 0.25, !P0 ;  /* 0x3e80000003037808 */ /* 0x000fe40004000000 */
[----:B------:R-:W-:-:S03]  /*0fa0*/  ISETP.NE.U32.AND P0, PT, R0, RZ, PT ;  /* 0x000000ff0000720c */ /* 0x000fc60003f05070 */
[----:B------:R-:W-:Y:S02]  /*0fb0*/  FMUL R4, R2, R3 ;  /* 0x0000000302047220 */ /* 0x000fe40000400000 */
[----:B------:R-:W-:Y:S08]  /*0fc0*/  I2F.U16.RZ R2, R7 ;  /* 0x0000000700027306 */ /* 0x000ff0000010d000 */
[----:B------:R-:W0:Y:S02]  /*0fd0*/  MUFU.RCP R4, R4 ;  /* 0x0000000400047308 */ /* 0x000e240000001000 */
[----:B0-----:R-:W-:-:S05]  /*0fe0*/  FMUL R3, R3, R4 ;  /* 0x0000000403037220 */ /* 0x001fca0000400000 */
[----:B------:R-:W-:-:S05]  /*0ff0*/  IADD3 R3, PT, PT, R3, 0x2, RZ ;  /* 0x0000000203037810 */ /* 0x000fca0007ffe0ff */
[----:B------:R-:W-:-:S06]  /*1000*/  FMUL.RZ R5, R2, R3 ;  /* 0x0000000302057220 */ /* 0x000fcc000040c000 */
[----:B------:R-:W0:Y:S02]  /*1010*/  F2I.U32.TRUNC.NTZ R5, R5 ;  /* 0x0000000500057305 */ /* 0x000e24000020f000 */
[----:B0-----:R-:W-:-:S05]  /*1020*/  LOP3.LUT R2, R5, 0xffff, RZ, 0xc0, !PT ;  /* 0x0000ffff05027812 */ /* 0x001fca00078ec0ff */
[----:B------:R-:W-:Y:S01]  /*1030*/  IMAD.MOV R3, RZ, RZ, -R2 ;  /* 0x000000ffff037224 */ /* 0x000fe200078e0a02 */
[----:B------:R-:W-:-:S03]  /*1040*/  MOV R2, R6 ;  /* 0x0000000600027202 */ /* 0x000fc60000000f00 */
[----:B------:R-:W-:Y:S02]  /*1050*/  IMAD R16, R0, R3, R7 ;  /* 0x0000000300107224 */ /* 0x000fe400078e0207 */
[----:B------:R-:W-:Y:S02]  /*1060*/  IMAD.MOV.U32 R3, RZ, RZ, 0x0 ;  /* 0x00000000ff037424 */ /* 0x000fe400078e00ff */
[----:B------:R-:W-:Y:S02]  /*1070*/  @!P0 IMAD.MOV.U32 R16, RZ, RZ, -0x1 ;  /* 0xffffffffff108424 */ /* 0x000fe400078e00ff */
[----:B------:R-:W-:Y:S05]  /*1080*/  RET.REL.NODEC R2 `(_Z21coalescedOneDimKerneliPiS_S_) ;  /* 0xffffffec02dc7950 */ /* 0x000fea0003c3ffff */
.L_x_19:
        /* <DEDUP_REMOVED lines=15> */
.L_x_22:


//--------------------- .text._Z15transposeKerneliPiS_ --------------------------
	.section	.text._Z15transposeKerneliPiS_,"ax",@progbits
	.align	128
        .global         _Z15transposeKerneliPiS_
        .type           _Z15transposeKerneliPiS_,@function
        .size           _Z15transposeKerneliPiS_,(.L_x_26 - _Z15transposeKerneliPiS_)
        .other          _Z15transposeKerneliPiS_,@"STO_CUDA_ENTRY STV_DEFAULT"
_Z15transposeKerneliPiS_:
.text._Z15transposeKerneliPiS_:
[----:B------:R-:W-:Y:S01]  /*0000*/  LDC R1, c[0x0][0x37c] ;  /* 0x0000df00ff017b82 */ /* 0x000fe20000000800 */
[----:B------:R-:W0:Y:S07]  /*0010*/  S2R R3, SR_TID.Y ;  /* 0x0000000000037919 */ /* 0x000e2e0000002200 */
[----:B------:R-:W0:Y:S01]  /*0020*/  LDC R0, c[0x0][0x364] ;  /* 0x0000d900ff007b82 */ /* 0x000e220000000800 */
[----:B------:R-:W1:Y:S01]  /*0030*/  LDCU UR6, c[0x0][0x380] ;  /* 0x00007000ff0677ac */ /* 0x000e620008000800 */
[----:B------:R-:W2:Y:S06]  /*0040*/  S2R R2, SR_TID.X ;  /* 0x0000000000027919 */ /* 0x000eac0000002100 */
[----:B------:R-:W0:Y:S08]  /*0050*/  S2UR UR4, SR_CTAID.Y ;  /* 0x00000000000479c3 */ /* 0x000e300000002600 */
[----:B------:R-:W2:Y:S08]  /*0060*/  S2UR UR5, SR_CTAID.X ;  /* 0x00000000000579c3 */ /* 0x000eb00000002500 */
[----:B------:R-:W2:Y:S01]  /*0070*/  LDC R7, c[0x0][0x360] ;  /* 0x0000d800ff077b82 */ /* 0x000ea20000000800 */
[----:B0-----:R-:W-:-:S02]  /*0080*/  IMAD R0, R0, UR4, R3 ;  /* 0x0000000400007c24 */ /* 0x001fc4000f8e0203 */
[----:B--2---:R-:W-:-:S05]  /*0090*/  IMAD R7, R7, UR5, R2 ;  /* 0x0000000507077c24 */ /* 0x004fca000f8e0202 */
[----:B------:R-:W-:-:S04]  /*00a0*/  VIMNMX R2, PT, PT, R0, R7, !PT ;  /* 0x0000000700027248 */ /* 0x000fc80007fe0100 */
[----:B-1----:R-:W-:-:S13]  /*00b0*/  ISETP.GE.AND P0, PT, R2, UR6, PT ;  /* 0x0000000602007c0c */ /* 0x002fda000bf06270 */
[----:B------:R-:W-:Y:S05]  /*00c0*/  @P0 EXIT ;  /* 0x000000000000094d */ /* 0x000fea0003800000 */
[----:B------:R-:W0:Y:S01]  /*00d0*/  LDC.64 R2, c[0x0][0x388] ;  /* 0x0000e200ff027b82 */ /* 0x000e220000000a00 */
[----:B------:R-:W1:Y:S01]  /*00e0*/  LDCU.64 UR4, c[0x0][0x358] ;  /* 0x00006b00ff0477ac */ /* 0x000e620008000a00 */
[----:B------:R-:W-:-:S04]  /*00f0*/  IMAD R5, R0, UR6, R7 ;  /* 0x0000000600057c24 */ /* 0x000fc8000f8e0207 */
[----:B0-----:R-:W-:Y:S02]  /*0100*/  IMAD.WIDE R2, R5, 0x4, R2 ;  /* 0x0000000405027825 */ /* 0x001fe400078e0202 */
[----:B------:R-:W0:Y:S04]  /*0110*/  LDC.64 R4, c[0x0][0x390] ;  /* 0x0000e400ff047b82 */ /* 0x000e280000000a00 */
[----:B-1----:R-:W2:Y:S01]  /*0120*/  LDG.E R3, desc[UR4][R2.64] ;  /* 0x0000000402037981 */ /* 0x002ea2000c1e1900 */
[----:B------:R-:W-:-:S04]  /*0130*/  IMAD R7, R7, UR6, R0 ;  /* 0x0000000607077c24 */ /* 0x000fc8000f8e0200 */
[----:B0-----:R-:W-:-:S05]  /*0140*/  IMAD.WIDE R4, R7, 0x4, R4 ;  /* 0x0000000407047825 */ /* 0x001fca00078e0204 */
[----:B--2---:R-:W-:Y:S01]  /*0150*/  STG.E desc[UR4][R4.64], R3 ;  /* 0x0000000304007986 */ /* 0x004fe2000c101904 */
[----:B------:R-:W-:Y:S05]  /*0160*/  EXIT ;  /* 0x000000000000794d */ /* 0x000fea0003800000 */
.L_x_20:
        /* <DEDUP_REMOVED lines=9> */
.L_x_26:


//--------------------- .nv.global.init           --------------------------
	.section	.nv.global.init,"aw",@progbits
.nv.global.init:
	.type		$str$1,@object
	.size		$str$1,($str - $str$1)
$str$1:
        /*0000*/ 	.byte	0x28, 0x25, 0x64, 0x2c, 0x25, 0x64, 0x29, 0x2c, 0x20, 0x00
	.type		$str,@object
	.size		$str,(.L_0 - $str)
$str:
        /*000a*/ 	.byte	0x62, 0x6c, 0x6f, 0x63, 0x6b, 0x44, 0x69, 0x6d, 0x2e, 0x78, 0x20, 0x3d, 0x20, 0x25, 0x64, 0x2c
        /*001a*/ 	.byte	0x20, 0x62, 0x6c, 0x6f, 0x63, 0x6b, 0x44, 0x69, 0x6d, 0x2e, 0x79, 0x20, 0x3d, 0x20, 0x25, 0x64
        /*002a*/ 	.byte	0x0a, 0x00
.L_0:


//--------------------- .nv.shared.reserved.0     --------------------------
	.section	.nv.shared.reserved.0,"aw",@nobits
	.weak		__nv_reservedSMEM_offset_0_alias
	.size		__nv_reservedSMEM_offset_0_alias, 0, 64
	.other		__nv_reservedSMEM_offset_0_alias,@"STO_CUDA_RESERVED_SHARED STV_DEFAULT"
__nv_reservedSMEM_offset_0_alias:
	.zero		0
	.zero		64


//--------------------- .nv.constant0._Z17naiveOneDimKerneliPiS_S_ --------------------------
	.section	.nv.constant0._Z17naiveOneDimKerneliPiS_S_,"a",@progbits
	.sectionflags	@""
	.align	4
.nv.constant0._Z17naiveOneDimKerneliPiS_S_:
	.zero		928


//--------------------- .nv.constant0._Z17transOneDimKerneliPiS_S_ --------------------------
	.section	.nv.constant0._Z17transOneDimKerneliPiS_S_,"a",@progbits
	.sectionflags	@""
	.align	4
.nv.constant0._Z17transOneDimKerneliPiS_S_:
	.zero		928


//--------------------- .nv.constant0._Z21coalescedOneDimKerneliPiS_S_ --------------------------
	.section	.nv.constant0._Z21coalescedOneDimKerneliPiS_S_,"a",@progbits
	.sectionflags	@""
	.align	4
.nv.constant0._Z21coalescedOneDimKerneliPiS_S_:
	.zero		928


//--------------------- .nv.constant0._Z15transposeKerneliPiS_ --------------------------
	.section	.nv.constant0._Z15transposeKerneliPiS_,"a",@progbits
	.sectionflags	@""
	.align	4
.nv.constant0._Z15transposeKerneliPiS_:
	.zero		920


//--------------------- SYMBOLS --------------------------

	.type		.nv.reservedSmem.offset0,@object
	.size		.nv.reservedSmem.offset0,0x4
	.type		vprintf,@function
